	.target	sm_100a

	.elftype	@"ET_EXEC"


//--------------------- .note.nv.tkinfo           --------------------------
	.section	.note.nv.tkinfo,"",@"SHT_NOTE"
	.sectionflags	@"SHF_NOTE_NV_TKINFO"
	.tkinfo
        /*0018*/ 	.word	0x00000002
        /*0030*/ 	.string	""
        /*0030*/ 	.string	"ptxas"
        /*0030*/ 	.string	"Cuda compilation tools, release 13.0, V13.0.88"
        /*0030*/ 	.string	"Build cuda_13.0.r13.0/compiler.36424714_0"
        /*0030*/ 	.string	"-arch sm_100a -m 64 "



//--------------------- .note.nv.cuinfo           --------------------------
	.section	.note.nv.cuinfo,"",@"SHT_NOTE"
	.sectionflags	@"SHF_NOTE_NV_CUINFO"
        /*0018*/ 	.short	0x0002
        /*001a*/ 	.short	0x0064
        /*001c*/ 	.short	0x0082
	.zero		2


//--------------------- .nv.info                  --------------------------
	.section	.nv.info,"",@"SHT_CUDA_INFO"
	.align	4


	//----- nvinfo : EIATTR_REGCOUNT
	.align		4
        /*0000*/ 	.byte	0x04, 0x2f
        /*0002*/ 	.short	(.L_19 - .L_18)
	.align		4
.L_18:
        /*0004*/ 	.word	index@(_ZN7cutlass13device_kernelINS_4gemm6kernel13GemmUniversalIN4cute5tupleIJiiiiEEENS1_10collective13CollectiveMmaINS1_35MainloopSm100TmaUmmaWarpSpecializedILi6ELi2ELi4ENS5_IJNS4_1CILi8EEENSA_ILi1EEESC_EEEEENS5_IJNSA_ILi128EEESF_NSA_ILi64EEEEEEfNS5_IJlSC_lEEEfSI_NS4_8TiledMMAINS4_8MMA_AtomIJNS4_23SM100_MMA_TF32_2x1SM_SSINS_10tfloat32_tESM_fLi128ELi128ELNS4_4UMMA5MajorE0ELSO_0ELNSN_7ScaleInE0ELSP_0EEEEEENS4_6LayoutINS5_IJSC_SC_SC_EEENS5_IJNSA_ILi0EEESU_SU_EEEEENS5_IJNS4_10UnderscoreESX_SX_EEEEENS4_18SM100_TMA_2SM_LOADENS4_14ComposedLayoutINS4_7SwizzleILi3ELi4ELi3EEENS4_18smem_ptr_flag_bitsILi32EEENSS_INS5_IJSB_NSA_ILi32EEEEEENS5_IJS16_SC_EEEEEEEvNS4_8identityENS4_28SM100_TMA_2SM_LOAD_MULTICASTES1A_vS1B_EENS_8epilogue10collective18CollectiveEpilogueINS1E_23Sm100TmaWarpSpecializedILi4ELi2ELi16ELb1ELb0EEEJNS5_IJSG_SF_SG_EEENS5_IJNSS_ISG_SC_EENSS_INS5_IJNSA_ILi16EEENSA_ILi2EEEEEENS5_IJSC_SG_EEEEEEEEfSI_fSI_NS1E_6fusion15FusionCallbacksIS1I_NS1R_17LinearCombinationIffffLNS_15FloatRoundStyleE2EEES1J_S1Q_JEEENS4_5SM1004TMEM4LOAD26SM100_TMEM_LOAD_32dp32b16xENS4_13SM90_TMA_LOADENS11_INS12_ILi2ELi4ELi3EEES15_NSS_INS5_IJSB_S1L_EEENS5_IJS1L_SC_EEEEEEENS4_39AutoVectorizingCopyWithAssumedAlignmentILi128EEENS4_14SM90_TMA_STOREES26_S28_S28_EEEvvEEEEvNT_6ParamsE)
        /*0008*/ 	.word	0x0000004c


	//----- nvinfo : EIATTR_FRAME_SIZE
	.align		4
.L_19:
        /*000c*/ 	.byte	0x04, 0x11
        /*000e*/ 	.short	(.L_21 - .L_20)
	.align		4
.L_20:
        /*0010*/ 	.word	index@($__internal_2_$__cuda_sm10x_tcgen05_guardrail_trap_unallocated_columns_being_dealloced)
        /*0014*/ 	.word	0x00000000


	//----- nvinfo : EIATTR_FRAME_SIZE
	.align		4
.L_21:
        /*0018*/ 	.byte	0x04, 0x11
        /*001a*/ 	.short	(.L_23 - .L_22)
	.align		4
.L_22:
        /*001c*/ 	.word	index@($__internal_1_$__cuda_sm10x_tcgen05_guardrail_trap_phase_invalid_during_alloc)
        /*0020*/ 	.word	0x00000000


	//----- nvinfo : EIATTR_FRAME_SIZE
	.align		4
.L_23:
        /*0024*/ 	.byte	0x04, 0x11
        /*0026*/ 	.short	(.L_25 - .L_24)
	.align		4
.L_24:
        /*0028*/ 	.word	index@($__internal_0_$__cuda_sm10x_tcgen05_guardrail_trap_col_being_dealloced_not_returned_by_alloc)
        /*002c*/ 	.word	0x00000000


	//----- nvinfo : EIATTR_FRAME_SIZE
	.align		4
.L_25:
        /*0030*/ 	.byte	0x04, 0x11
        /*0032*/ 	.short	(.L_27 - .L_26)
	.align		4
.L_26:
        /*0034*/ 	.word	index@(_ZN7cutlass13device_kernelINS_4gemm6kernel13GemmUniversalIN4cute5tupleIJiiiiEEENS1_10collective13CollectiveMmaINS1_35MainloopSm100TmaUmmaWarpSpecializedILi6ELi2ELi4ENS5_IJNS4_1CILi8EEENSA_ILi1EEESC_EEEEENS5_IJNSA_ILi128EEESF_NSA_ILi64EEEEEEfNS5_IJlSC_lEEEfSI_NS4_8TiledMMAINS4_8MMA_AtomIJNS4_23SM100_MMA_TF32_2x1SM_SSINS_10tfloat32_tESM_fLi128ELi128ELNS4_4UMMA5MajorE0ELSO_0ELNSN_7ScaleInE0ELSP_0EEEEEENS4_6LayoutINS5_IJSC_SC_SC_EEENS5_IJNSA_ILi0EEESU_SU_EEEEENS5_IJNS4_10UnderscoreESX_SX_EEEEENS4_18SM100_TMA_2SM_LOADENS4_14ComposedLayoutINS4_7SwizzleILi3ELi4ELi3EEENS4_18smem_ptr_flag_bitsILi32EEENSS_INS5_IJSB_NSA_ILi32EEEEEENS5_IJS16_SC_EEEEEEEvNS4_8identityENS4_28SM100_TMA_2SM_LOAD_MULTICASTES1A_vS1B_EENS_8epilogue10collective18CollectiveEpilogueINS1E_23Sm100TmaWarpSpecializedILi4ELi2ELi16ELb1ELb0EEEJNS5_IJSG_SF_SG_EEENS5_IJNSS_ISG_SC_EENSS_INS5_IJNSA_ILi16EEENSA_ILi2EEEEEENS5_IJSC_SG_EEEEEEEEfSI_fSI_NS1E_6fusion15FusionCallbacksIS1I_NS1R_17LinearCombinationIffffLNS_15FloatRoundStyleE2EEES1J_S1Q_JEEENS4_5SM1004TMEM4LOAD26SM100_TMEM_LOAD_32dp32b16xENS4_13SM90_TMA_LOADENS11_INS12_ILi2ELi4ELi3EEES15_NSS_INS5_IJSB_S1L_EEENS5_IJS1L_SC_EEEEEEENS4_39AutoVectorizingCopyWithAssumedAlignmentILi128EEENS4_14SM90_TMA_STOREES26_S28_S28_EEEvvEEEEvNT_6ParamsE)
        /*0038*/ 	.word	0x00000000


	//----- nvinfo : EIATTR_MIN_STACK_SIZE
	.align		4
.L_27:
        /*003c*/ 	.byte	0x04, 0x12
        /*003e*/ 	.short	(.L_29 - .L_28)
	.align		4
.L_28:
        /*0040*/ 	.word	index@(_ZN7cutlass13device_kernelINS_4gemm6kernel13GemmUniversalIN4cute5tupleIJiiiiEEENS1_10collective13CollectiveMmaINS1_35MainloopSm100TmaUmmaWarpSpecializedILi6ELi2ELi4ENS5_IJNS4_1CILi8EEENSA_ILi1EEESC_EEEEENS5_IJNSA_ILi128EEESF_NSA_ILi64EEEEEEfNS5_IJlSC_lEEEfSI_NS4_8TiledMMAINS4_8MMA_AtomIJNS4_23SM100_MMA_TF32_2x1SM_SSINS_10tfloat32_tESM_fLi128ELi128ELNS4_4UMMA5MajorE0ELSO_0ELNSN_7ScaleInE0ELSP_0EEEEEENS4_6LayoutINS5_IJSC_SC_SC_EEENS5_IJNSA_ILi0EEESU_SU_EEEEENS5_IJNS4_10UnderscoreESX_SX_EEEEENS4_18SM100_TMA_2SM_LOADENS4_14ComposedLayoutINS4_7SwizzleILi3ELi4ELi3EEENS4_18smem_ptr_flag_bitsILi32EEENSS_INS5_IJSB_NSA_ILi32EEEEEENS5_IJS16_SC_EEEEEEEvNS4_8identityENS4_28SM100_TMA_2SM_LOAD_MULTICASTES1A_vS1B_EENS_8epilogue10collective18CollectiveEpilogueINS1E_23Sm100TmaWarpSpecializedILi4ELi2ELi16ELb1ELb0EEEJNS5_IJSG_SF_SG_EEENS5_IJNSS_ISG_SC_EENSS_INS5_IJNSA_ILi16EEENSA_ILi2EEEEEENS5_IJSC_SG_EEEEEEEEfSI_fSI_NS1E_6fusion15FusionCallbacksIS1I_NS1R_17LinearCombinationIffffLNS_15FloatRoundStyleE2EEES1J_S1Q_JEEENS4_5SM1004TMEM4LOAD26SM100_TMEM_LOAD_32dp32b16xENS4_13SM90_TMA_LOADENS11_INS12_ILi2ELi4ELi3EEES15_NSS_INS5_IJSB_S1L_EEENS5_IJS1L_SC_EEEEEEENS4_39AutoVectorizingCopyWithAssumedAlignmentILi128EEENS4_14SM90_TMA_STOREES26_S28_S28_EEEvvEEEEvNT_6ParamsE)
        /*0044*/ 	.word	0x00000000
.L_29:


//--------------------- .nv.compat                --------------------------
	.section	.nv.compat,"",@"SHT_CUDA_COMPAT_INFO"
	.align	4
        /*0000*/ 	.byte	0x02, 0x09, 0x01, 0x00, 0x02, 0x02, 0x02, 0x00, 0x02, 0x05, 0x05, 0x00, 0x03, 0x07, 0x01, 0x01
        /*0010*/ 	.byte	0x02, 0x03, 0x01, 0x00, 0x02, 0x06, 0x01, 0x00, 0x04, 0x0b, 0x08, 0x00, 0x09, 0x00, 0x00, 0x00
        /*0020*/ 	.byte	0x00, 0x00, 0x00, 0x00


//--------------------- .nv.info._ZN7cutlass13device_kernelINS_4gemm6kernel13GemmUniversalIN4cute5tupleIJiiiiEEENS1_10collective13CollectiveMmaINS1_35MainloopSm100TmaUmmaWarpSpecializedILi6ELi2ELi4ENS5_IJNS4_1CILi8EEENSA_ILi1EEESC_EEEEENS5_IJNSA_ILi128EEESF_NSA_ILi64EEEEEEfNS5_IJlSC_lEEEfSI_NS4_8TiledMMAINS4_8MMA_AtomIJNS4_23SM100_MMA_TF32_2x1SM_SSINS_10tfloat32_tESM_fLi128ELi128ELNS4_4UMMA5MajorE0ELSO_0ELNSN_7ScaleInE0ELSP_0EEEEEENS4_6LayoutINS5_IJSC_SC_SC_EEENS5_IJNSA_ILi0EEESU_SU_EEEEENS5_IJNS4_10UnderscoreESX_SX_EEEEENS4_18SM100_TMA_2SM_LOADENS4_14ComposedLayoutINS4_7SwizzleILi3ELi4ELi3EEENS4_18smem_ptr_flag_bitsILi32EEENSS_INS5_IJSB_NSA_ILi32EEEEEENS5_IJS16_SC_EEEEEEEvNS4_8identityENS4_28SM100_TMA_2SM_LOAD_MULTICASTES1A_vS1B_EENS_8epilogue10collective18CollectiveEpilogueINS1E_23Sm100TmaWarpSpecializedILi4ELi2ELi16ELb1ELb0EEEJNS5_IJSG_SF_SG_EEENS5_IJNSS_ISG_SC_EENSS_INS5_IJNSA_ILi16EEENSA_ILi2EEEEEENS5_IJSC_SG_EEEEEEEEfSI_fSI_NS1E_6fusion15FusionCallbacksIS1I_NS1R_17LinearCombinationIffffLNS_15FloatRoundStyleE2EEES1J_S1Q_JEEENS4_5SM1004TMEM4LOAD26SM100_TMEM_LOAD_32dp32b16xENS4_13SM90_TMA_LOADENS11_INS12_ILi2ELi4ELi3EEES15_NSS_INS5_IJSB_S1L_EEENS5_IJS1L_SC_EEEEEEENS4_39AutoVectorizingCopyWithAssumedAlignmentILi128EEENS4_14SM90_TMA_STOREES26_S28_S28_EEEvvEEEEvNT_6ParamsE --------------------------
	.section	.nv.info._ZN7cutlass13device_kernelINS_4gemm6kernel13GemmUniversalIN4cute5tupleIJiiiiEEENS1_10collective13CollectiveMmaINS1_35MainloopSm100TmaUmmaWarpSpecializedILi6ELi2ELi4ENS5_IJNS4_1CILi8EEENSA_ILi1EEESC_EEEEENS5_IJNSA_ILi128EEESF_NSA_ILi64EEEEEEfNS5_IJlSC_lEEEfSI_NS4_8TiledMMAINS4_8MMA_AtomIJNS4_23SM100_MMA_TF32_2x1SM_SSINS_10tfloat32_tESM_fLi128ELi128ELNS4_4UMMA5MajorE0ELSO_0ELNSN_7ScaleInE0ELSP_0EEEEEENS4_6LayoutINS5_IJSC_SC_SC_EEENS5_IJNSA_ILi0EEESU_SU_EEEEENS5_IJNS4_10UnderscoreESX_SX_EEEEENS4_18SM100_TMA_2SM_LOADENS4_14ComposedLayoutINS4_7SwizzleILi3ELi4ELi3EEENS4_18smem_ptr_flag_bitsILi32EEENSS_INS5_IJSB_NSA_ILi32EEEEEENS5_IJS16_SC_EEEEEEEvNS4_8identityENS4_28SM100_TMA_2SM_LOAD_MULTICASTES1A_vS1B_EENS_8epilogue10collective18CollectiveEpilogueINS1E_23Sm100TmaWarpSpecializedILi4ELi2ELi16ELb1ELb0EEEJNS5_IJSG_SF_SG_EEENS5_IJNSS_ISG_SC_EENSS_INS5_IJNSA_ILi16EEENSA_ILi2EEEEEENS5_IJSC_SG_EEEEEEEEfSI_fSI_NS1E_6fusion15FusionCallbacksIS1I_NS1R_17LinearCombinationIffffLNS_15FloatRoundStyleE2EEES1J_S1Q_JEEENS4_5SM1004TMEM4LOAD26SM100_TMEM_LOAD_32dp32b16xENS4_13SM90_TMA_LOADENS11_INS12_ILi2ELi4ELi3EEES15_NSS_INS5_IJSB_S1L_EEENS5_IJS1L_SC_EEEEEEENS4_39AutoVectorizingCopyWithAssumedAlignmentILi128EEENS4_14SM90_TMA_STOREES26_S28_S28_EEEvvEEEEvNT_6ParamsE,"",@"SHT_CUDA_INFO"
	.sectionflags	@""
	.align	4


	//----- nvinfo : EIATTR_CUDA_API_VERSION
	.align		4
        /*0000*/ 	.byte	0x04, 0x37
        /*0002*/ 	.short	(.L_31 - .L_30)
.L_30:
        /*0004*/ 	.word	0x00000082


	//----- nvinfo : EIATTR_KPARAM_INFO
	.align		4
.L_31:
        /*0008*/ 	.byte	0x04, 0x17
        /*000a*/ 	.short	(.L_33 - .L_32)
.L_32:
        /*000c*/ 	.word	0x00000000
        /*0010*/ 	.short	0x0000
        /*0012*/ 	.short	0x0000
        /*0014*/ 	.byte	0x00, 0xf0, 0x01, 0x20


	//----- nvinfo : EIATTR_AT_ENTRY_FRAGMENTS
	.align		4
.L_33:
        /*0018*/ 	.byte	0x04, 0x4f
        /*001a*/ 	.short	(.L_35 - .L_34)


	//   ....[0]....
.L_34:
        /*001c*/ 	.word	0x00000007


	//----- nvinfo : EIATTR_RESERVED_SMEM_USED
	.align		4
.L_35:
        /*0020*/ 	.byte	0x01, 0x41
	.zero		2


	//----- nvinfo : EIATTR_SPARSE_MMA_MASK
	.align		4
        /*0024*/ 	.byte	0x03, 0x50
        /*0026*/ 	.short	0x0000


	//----- nvinfo : EIATTR_TCGEN05_2CTA_USED
	.align		4
        /*0028*/ 	.byte	0x01, 0x52
	.zero		2


	//----- nvinfo : EIATTR_MAXREG_COUNT
	.align		4
        /*002c*/ 	.byte	0x03, 0x1b
        /*002e*/ 	.short	0x00ff


	//----- nvinfo : EIATTR_NUM_BARRIERS
	.align		4
        /*0030*/ 	.byte	0x02, 0x4c
        /*0032*/ 	.byte	0x07
	.zero		1


	//----- nvinfo : EIATTR_EXTERNS
	.align		4
        /*0034*/ 	.byte	0x04, 0x0f
        /*0036*/ 	.short	(.L_37 - .L_36)


	//   ....[0]....
	.align		4
.L_36:
        /*0038*/ 	.word	index@(__assertfail)


	//----- nvinfo : EIATTR_MERCURY_ISA_VERSION
	.align		4
.L_37:
        /*003c*/ 	.byte	0x03, 0x5f
        /*003e*/ 	.short	0x0101


	//----- nvinfo : EIATTR_INT_WARP_WIDE_INSTR_OFFSETS
	.align		4
        /*0040*/ 	.byte	0x04, 0x31
        /*0042*/ 	.short	(.L_39 - .L_38)


	//   ....[0]....
.L_38:
        /*0044*/ 	.word	0x00000db0


	//   ....[1]....
        /*0048*/ 	.word	0x00000e50


	//   ....[2]....
        /*004c*/ 	.word	0x00004800


	//   ....[3]....
        /*0050*/ 	.word	0x00004830


	//   ....[4]....
        /*0054*/ 	.word	0x00004850


	//   ....[5]....
        /*0058*/ 	.word	0x00005410


	//   ....[6]....
        /*005c*/ 	.word	0x000054b0


	//   ....[7]....
        /*0060*/ 	.word	0x00005560


	//   ....[8]....
        /*0064*/ 	.word	0x000055e0


	//   ....[9]....
        /*0068*/ 	.word	0x00005690


	//   ....[10]....
        /*006c*/ 	.word	0x00005740


	//   ....[11]....
        /*0070*/ 	.word	0x000057c0


	//   ....[12]....
        /*0074*/ 	.word	0x00005880


	//   ....[13]....
        /*0078*/ 	.word	0x00005940


	//   ....[14]....
        /*007c*/ 	.word	0x000059f0


	//   ....[15]....
        /*0080*/ 	.word	0x00005ae0


	//   ....[16]....
        /*0084*/ 	.word	0x00005bc0


	//----- nvinfo : EIATTR_COOP_GROUP_MASK_REGIDS
	.align		4
.L_39:
        /*0088*/ 	.byte	0x04, 0x29
        /*008a*/ 	.short	(.L_41 - .L_40)


	//   ....[0]....
.L_40:
        /*008c*/ 	.word	0xffffffff


	//   ....[1]....
        /*0090*/ 	.word	0xffffffff


	//   ....[2]....
        /*0094*/ 	.word	0xffffffff


	//   ....[3]....
        /*0098*/ 	.word	0xffffffff


	//   ....[4]....
        /*009c*/ 	.word	0xffffffff


	//   ....[5]....
        /*00a0*/ 	.word	0xffffffff


	//   ....[6]....
        /*00a4*/ 	.word	0xffffffff


	//   ....[7]....
        /*00a8*/ 	.word	0xffffffff


	//   ....[8]....
        /*00ac*/ 	.word	0xffffffff


	//   ....[9]....
        /*00b0*/ 	.word	0xffffffff


	//   ....[10]....
        /*00b4*/ 	.word	0xffffffff


	//   ....[11]....
        /*00b8*/ 	.word	0xffffffff


	//   ....[12]....
        /*00bc*/ 	.word	0xffffffff


	//   ....[13]....
        /*00c0*/ 	.word	0xffffffff


	//----- nvinfo : EIATTR_COOP_GROUP_INSTR_OFFSETS
	.align		4
.L_41:
        /*00c4*/ 	.byte	0x04, 0x28
        /*00c6*/ 	.short	(.L_43 - .L_42)


	//   ....[0]....
.L_42:
        /*00c8*/ 	.word	0x000000b0


	//   ....[1]....
        /*00cc*/ 	.word	0x00000520


	//   ....[2]....
        /*00d0*/ 	.word	0x00000720


	//   ....[3]....
        /*00d4*/ 	.word	0x000008b0


	//   ....[4]....
        /*00d8*/ 	.word	0x000009a0


	//   ....[5]....
        /*00dc*/ 	.word	0x00000b00


	//   ....[6]....
        /*00e0*/ 	.word	0x00000c90


	//   ....[7]....
        /*00e4*/ 	.word	0x00000ed0


	//   ....[8]....
        /*00e8*/ 	.word	0x00002450


	//   ....[9]....
        /*00ec*/ 	.word	0x00003420


	//   ....[10]....
        /*00f0*/ 	.word	0x000038f0


	//   ....[11]....
        /*00f4*/ 	.word	0x00003920


	//   ....[12]....
        /*00f8*/ 	.word	0x00004700


	//   ....[13]....
        /*00fc*/ 	.word	0x00004910


	//----- nvinfo : EIATTR_VRC_CTA_INIT_COUNT
	.align		4
.L_43:
        /*0100*/ 	.byte	0x02, 0x4a
        /*0102*/ 	.byte	0x80
	.zero		1


	//----- nvinfo : EIATTR_SYSCALL_OFFSETS
	.align		4
        /*0104*/ 	.byte	0x04, 0x46
        /*0106*/ 	.short	(.L_45 - .L_44)


	//   ....[0]....
.L_44:
        /*0108*/ 	.word	0x00006780


	//   ....[1]....
        /*010c*/ 	.word	0x00006870


	//   ....[2]....
        /*0110*/ 	.word	0x00007040


	//   ....[3]....
        /*0114*/ 	.word	0x00007810


	//   ....[4]....
        /*0118*/ 	.word	0x00007fc0


	//   ....[5]....
        /*011c*/ 	.word	0x00008770


	//----- nvinfo : EIATTR_MBARRIER_INSTR_OFFSETS
	.align		4
.L_45:
        /*0120*/ 	.byte	0x04, 0x39
        /*0122*/ 	.short	(.L_47 - .L_46)


	//   ....[0]....
.L_46:
        /*0124*/ 	.word	0x00000650
        /*0128*/ 	.word	0x000000ff
        /*012c*/ 	.word	0x00000000
        /*0130*/ 	.short	0x0100
        /*0132*/ 	.byte	0x04
	.zero		1


	//   ....[1]....
        /*0134*/ 	.word	0x00000660
        /*0138*/ 	.word	0x000000ff
        /*013c*/ 	.word	0x00000030
        /*0140*/ 	.short	0x0100
        /*0142*/ 	.byte	0x04
	.zero		1


	//   ....[2]....
        /*0144*/ 	.word	0x00000670
        /*0148*/ 	.word	0x000000ff
        /*014c*/ 	.word	0x00000008
        /*0150*/ 	.short	0x0100
        /*0152*/ 	.byte	0x04
	.zero		1


	//   ....[3]....
        /*0154*/ 	.word	0x00000680
        /*0158*/ 	.word	0x000000ff
        /*015c*/ 	.word	0x00000038
        /*0160*/ 	.short	0x0100
        /*0162*/ 	.byte	0x04
	.zero		1


	//   ....[4]....
        /*0164*/ 	.word	0x00000690
        /*0168*/ 	.word	0x000000ff
        /*016c*/ 	.word	0x00000010
        /*0170*/ 	.short	0x0100
        /*0172*/ 	.byte	0x04
	.zero		1


	//   ....[5]....
        /*0174*/ 	.word	0x000006a0
        /*0178*/ 	.word	0x000000ff
        /*017c*/ 	.word	0x00000040
        /*0180*/ 	.short	0x0100
        /*0182*/ 	.byte	0x04
	.zero		1


	//   ....[6]....
        /*0184*/ 	.word	0x000006b0
        /*0188*/ 	.word	0x000000ff
        /*018c*/ 	.word	0x00000018
        /*0190*/ 	.short	0x0100
        /*0192*/ 	.byte	0x04
	.zero		1


	//   ....[7]....
        /*0194*/ 	.word	0x000006c0
        /*0198*/ 	.word	0x000000ff
        /*019c*/ 	.word	0x00000048
        /*01a0*/ 	.short	0x0100
        /*01a2*/ 	.byte	0x04
	.zero		1


	//   ....[8]....
        /*01a4*/ 	.word	0x000006d0
        /*01a8*/ 	.word	0x000000ff
        /*01ac*/ 	.word	0x00000020
        /*01b0*/ 	.short	0x0100
        /*01b2*/ 	.byte	0x04
	.zero		1


	//   ....[9]....
        /*01b4*/ 	.word	0x000006e0
        /*01b8*/ 	.word	0x000000ff
        /*01bc*/ 	.word	0x00000050
        /*01c0*/ 	.short	0x0100
        /*01c2*/ 	.byte	0x04
	.zero		1


	//   ....[10]....
        /*01c4*/ 	.word	0x000006f0
        /*01c8*/ 	.word	0x000000ff
        /*01cc*/ 	.word	0x00000028
        /*01d0*/ 	.short	0x0100
        /*01d2*/ 	.byte	0x04
	.zero		1


	//   ....[11]....
        /*01d4*/ 	.word	0x00000700
        /*01d8*/ 	.word	0x000000ff
        /*01dc*/ 	.word	0x00000058
        /*01e0*/ 	.short	0x0100
        /*01e2*/ 	.byte	0x04
	.zero		1


	//   ....[12]....
        /*01e4*/ 	.word	0x00000820
        /*01e8*/ 	.word	0x000000ff
        /*01ec*/ 	.word	0x00000060
        /*01f0*/ 	.short	0x0100
        /*01f2*/ 	.byte	0x04
	.zero		1


	//   ....[13]....
        /*01f4*/ 	.word	0x00000830
        /*01f8*/ 	.word	0x000000ff
        /*01fc*/ 	.word	0x00000080
        /*0200*/ 	.short	0x0100
        /*0202*/ 	.byte	0x04
	.zero		1


	//   ....[14]....
        /*0204*/ 	.word	0x00000840
        /*0208*/ 	.word	0x000000ff
        /*020c*/ 	.word	0x00000068
        /*0210*/ 	.short	0x0100
        /*0212*/ 	.byte	0x04
	.zero		1


	//   ....[15]....
        /*0214*/ 	.word	0x00000850
        /*0218*/ 	.word	0x000000ff
        /*021c*/ 	.word	0x00000088
        /*0220*/ 	.short	0x0100
        /*0222*/ 	.byte	0x04
	.zero		1


	//   ....[16]....
        /*0224*/ 	.word	0x00000860
        /*0228*/ 	.word	0x000000ff
        /*022c*/ 	.word	0x00000070
        /*0230*/ 	.short	0x0100
        /*0232*/ 	.byte	0x04
	.zero		1


	//   ....[17]....
        /*0234*/ 	.word	0x00000870
        /*0238*/ 	.word	0x000000ff
        /*023c*/ 	.word	0x00000090
        /*0240*/ 	.short	0x0100
        /*0242*/ 	.byte	0x04
	.zero		1


	//   ....[18]....
        /*0244*/ 	.word	0x00000880
        /*0248*/ 	.word	0x000000ff
        /*024c*/ 	.word	0x00000078
        /*0250*/ 	.short	0x0100
        /*0252*/ 	.byte	0x04
	.zero		1


	//   ....[19]....
        /*0254*/ 	.word	0x00000890
        /*0258*/ 	.word	0x000000ff
        /*025c*/ 	.word	0x00000098
        /*0260*/ 	.short	0x0100
        /*0262*/ 	.byte	0x04
	.zero		1


	//   ....[20]....
        /*0264*/ 	.word	0x00000970
        /*0268*/ 	.word	0x000000ff
        /*026c*/ 	.word	0x000000a0
        /*0270*/ 	.short	0x0100
        /*0272*/ 	.byte	0x06
	.zero		1


	//   ....[21]....
        /*0274*/ 	.word	0x00000980
        /*0278*/ 	.word	0x000000ff
        /*027c*/ 	.word	0x000000a8
        /*0280*/ 	.short	0x0100
        /*0282*/ 	.byte	0x06
	.zero		1


	//   ....[22]....
        /*0284*/ 	.word	0x00000ab0
        /*0288*/ 	.word	0x000000ff
        /*028c*/ 	.word	0x000000b0
        /*0290*/ 	.short	0x0100
        /*0292*/ 	.byte	0x06
	.zero		1


	//   ....[23]....
        /*0294*/ 	.word	0x00000ac0
        /*0298*/ 	.word	0x000000ff
        /*029c*/ 	.word	0x000000c0
        /*02a0*/ 	.short	0x0100
        /*02a2*/ 	.byte	0x06
	.zero		1


	//   ....[24]....
        /*02a4*/ 	.word	0x00000ad0
        /*02a8*/ 	.word	0x000000ff
        /*02ac*/ 	.word	0x000000b8
        /*02b0*/ 	.short	0x0100
        /*02b2*/ 	.byte	0x06
	.zero		1


	//   ....[25]....
        /*02b4*/ 	.word	0x00000ae0
        /*02b8*/ 	.word	0x000000ff
        /*02bc*/ 	.word	0x000000c8
        /*02c0*/ 	.short	0x0100
        /*02c2*/ 	.byte	0x06
	.zero		1


	//   ....[26]....
        /*02c4*/ 	.word	0x00000c00
        /*02c8*/ 	.word	0x000000ff
        /*02cc*/ 	.word	0x000000d0
        /*02d0*/ 	.short	0x0100
        /*02d2*/ 	.byte	0x04
	.zero		1


	//   ....[27]....
        /*02d4*/ 	.word	0x00000c10
        /*02d8*/ 	.word	0x000000ff
        /*02dc*/ 	.word	0x000000f0
        /*02e0*/ 	.short	0x0100
        /*02e2*/ 	.byte	0x04
	.zero		1


	//   ....[28]....
        /*02e4*/ 	.word	0x00000c20
        /*02e8*/ 	.word	0x000000ff
        /*02ec*/ 	.word	0x000000d8
        /*02f0*/ 	.short	0x0100
        /*02f2*/ 	.byte	0x04
	.zero		1


	//   ....[29]....
        /*02f4*/ 	.word	0x00000c30
        /*02f8*/ 	.word	0x000000ff
        /*02fc*/ 	.word	0x000000f8
        /*0300*/ 	.short	0x0100
        /*0302*/ 	.byte	0x04
	.zero		1


	//   ....[30]....
        /*0304*/ 	.word	0x00000c40
        /*0308*/ 	.word	0x000000ff
        /*030c*/ 	.word	0x000000e0
        /*0310*/ 	.short	0x0100
        /*0312*/ 	.byte	0x04
	.zero		1


	//   ....[31]....
        /*0314*/ 	.word	0x00000c50
        /*0318*/ 	.word	0x000000ff
        /*031c*/ 	.word	0x00000100
        /*0320*/ 	.short	0x0100
        /*0322*/ 	.byte	0x04
	.zero		1


	//   ....[32]....
        /*0324*/ 	.word	0x00000c60
        /*0328*/ 	.word	0x000000ff
        /*032c*/ 	.word	0x000000e8
        /*0330*/ 	.short	0x0100
        /*0332*/ 	.byte	0x04
	.zero		1


	//   ....[33]....
        /*0334*/ 	.word	0x00000c70
        /*0338*/ 	.word	0x000000ff
        /*033c*/ 	.word	0x00000108
        /*0340*/ 	.short	0x0100
        /*0342*/ 	.byte	0x04
	.zero		1


	//   ....[34]....
        /*0344*/ 	.word	0x00000d60
        /*0348*/ 	.word	0x000000ff
        /*034c*/ 	.word	0x00000110
        /*0350*/ 	.short	0x0100
        /*0352*/ 	.byte	0x04
	.zero		1


	//   ....[35]....
        /*0354*/ 	.word	0x00000d70
        /*0358*/ 	.word	0x000000ff
        /*035c*/ 	.word	0x00000120
        /*0360*/ 	.short	0x0100
        /*0362*/ 	.byte	0x04
	.zero		1


	//   ....[36]....
        /*0364*/ 	.word	0x00000d80
        /*0368*/ 	.word	0x000000ff
        /*036c*/ 	.word	0x00000118
        /*0370*/ 	.short	0x0100
        /*0372*/ 	.byte	0x04
	.zero		1


	//   ....[37]....
        /*0374*/ 	.word	0x00000d90
        /*0378*/ 	.word	0x000000ff
        /*037c*/ 	.word	0x00000128
        /*0380*/ 	.short	0x0100
        /*0382*/ 	.byte	0x04
	.zero		1


	//   ....[38]....
        /*0384*/ 	.word	0x00000e90
        /*0388*/ 	.word	0x000000ff
        /*038c*/ 	.word	0x00000130
        /*0390*/ 	.short	0x0100
        /*0392*/ 	.byte	0x06
	.zero		1


	//   ....[39]....
        /*0394*/ 	.word	0x00001ab0
        /*0398*/ 	.word	0x00000000
        /*039c*/ 	.word	0x00000120
        /*03a0*/ 	.short	0x010a
        /*03a2*/ 	.byte	0xff
	.zero		1


	//   ....[40]....
        /*03a4*/ 	.word	0x00001ae0
        /*03a8*/ 	.word	0x00000000
        /*03ac*/ 	.word	0x00000110
        /*03b0*/ 	.short	0x0101
        /*03b2*/ 	.byte	0xff
	.zero		1


	//   ....[41]....
        /*03b4*/ 	.word	0x00001ba0
        /*03b8*/ 	.word	0x000000ff
        /*03bc*/ 	.word	0x00000030
        /*03c0*/ 	.short	0x010a
        /*03c2*/ 	.byte	0x04
	.zero		1


	//   ....[42]....
        /*03c4*/ 	.word	0x00001c60
        /*03c8*/ 	.word	0x000000ff
        /*03cc*/ 	.word	0x00000030
        /*03d0*/ 	.short	0x010a
        /*03d2*/ 	.byte	0x21
	.zero		1


	//   ....[43]....
        /*03d4*/ 	.word	0x00001e10
        /*03d8*/ 	.word	0x000000ff
        /*03dc*/ 	.word	0x00000030
        /*03e0*/ 	.short	0x010a
        /*03e2*/ 	.byte	0x05
	.zero		1


	//   ....[44]....
        /*03e4*/ 	.word	0x00001ff0
        /*03e8*/ 	.word	0x000000ff
        /*03ec*/ 	.word	0x000000a8
        /*03f0*/ 	.short	0x0101
        /*03f2*/ 	.byte	0x0e
	.zero		1


	//   ....[45]....
        /*03f4*/ 	.word	0x00002010
        /*03f8*/ 	.word	0x000000ff
        /*03fc*/ 	.word	0x00000030
        /*0400*/ 	.short	0x010a
        /*0402*/ 	.byte	0x04
	.zero		1


	//   ....[46]....
        /*0404*/ 	.word	0x00002090
        /*0408*/ 	.word	0x000000ff
        /*040c*/ 	.word	0x00000030
        /*0410*/ 	.short	0x010a
        /*0412*/ 	.byte	0x07
	.zero		1


	//   ....[47]....
        /*0414*/ 	.word	0x000021d0
        /*0418*/ 	.word	0x000000ff
        /*041c*/ 	.word	0x00000030
        /*0420*/ 	.short	0x010a
        /*0422*/ 	.byte	0x04
	.zero		1


	//   ....[48]....
        /*0424*/ 	.word	0x00002480
        /*0428*/ 	.word	0x00000003
        /*042c*/ 	.word	0x000000b0
        /*0430*/ 	.short	0x010a
        /*0432*/ 	.byte	0xff
	.zero		1


	//   ....[49]....
        /*0434*/ 	.word	0x000025d0
        /*0438*/ 	.word	0x00000000
        /*043c*/ 	.word	0x00000000
        /*0440*/ 	.short	0x0101
        /*0442*/ 	.byte	0xff
	.zero		1


	//   ....[50]....
        /*0444*/ 	.word	0x00002b80
        /*0448*/ 	.word	0x000000ff
        /*044c*/ 	.word	0x00000000
        /*0450*/ 	.short	0x010a
        /*0452*/ 	.byte	0x04
	.zero		1


	//   ....[51]....
        /*0454*/ 	.word	0x00002c10
        /*0458*/ 	.word	0x000000ff
        /*045c*/ 	.word	0x00000000
        /*0460*/ 	.short	0x010a
        /*0462*/ 	.byte	0x05
	.zero		1


	//   ....[52]....
        /*0464*/ 	.word	0x00002ca0
        /*0468*/ 	.word	0x000000ff
        /*046c*/ 	.word	0x00000000
        /*0470*/ 	.short	0x010a
        /*0472*/ 	.byte	0x05
	.zero		1


	//   ....[53]....
        /*0474*/ 	.word	0x00002d30
        /*0478*/ 	.word	0x000000ff
        /*047c*/ 	.word	0x00000000
        /*0480*/ 	.short	0x010a
        /*0482*/ 	.byte	0x05
	.zero		1


	//   ....[54]....
        /*0484*/ 	.word	0x00002dc0
        /*0488*/ 	.word	0x000000ff
        /*048c*/ 	.word	0x00000000
        /*0490*/ 	.short	0x010a
        /*0492*/ 	.byte	0x05
	.zero		1


	//   ....[55]....
        /*0494*/ 	.word	0x00002e60
        /*0498*/ 	.word	0x00000000
        /*049c*/ 	.word	0x00000000
        /*04a0*/ 	.short	0x010a
        /*04a2*/ 	.byte	0xff
	.zero		1


	//   ....[56]....
        /*04a4*/ 	.word	0x00002f80
        /*04a8*/ 	.word	0x00000002
        /*04ac*/ 	.word	0x00000110
        /*04b0*/ 	.short	0x010a
        /*04b2*/ 	.byte	0xff
	.zero		1


	//   ....[57]....
        /*04b4*/ 	.word	0x00002ff0
        /*04b8*/ 	.word	0x00000002
        /*04bc*/ 	.word	0x00000000
        /*04c0*/ 	.short	0x0101
        /*04c2*/ 	.byte	0xff
	.zero		1


	//   ....[58]....
        /*04c4*/ 	.word	0x00003010
        /*04c8*/ 	.word	0x000000ff
        /*04cc*/ 	.word	0x000000c0
        /*04d0*/ 	.short	0x010a
        /*04d2*/ 	.byte	0x04
	.zero		1


	//   ....[59]....
        /*04d4*/ 	.word	0x00003130
        /*04d8*/ 	.word	0x00000002
        /*04dc*/ 	.word	0x000000b0
        /*04e0*/ 	.short	0x010a
        /*04e2*/ 	.byte	0xff
	.zero		1


	//   ....[60]....
        /*04e4*/ 	.word	0x00003230
        /*04e8*/ 	.word	0x00000002
        /*04ec*/ 	.word	0x00000000
        /*04f0*/ 	.short	0x0101
        /*04f2*/ 	.byte	0xff
	.zero		1


	//   ....[61]....
        /*04f4*/ 	.word	0x000032c0
        /*04f8*/ 	.word	0x000000ff
        /*04fc*/ 	.word	0x000000c0
        /*0500*/ 	.short	0x0106
        /*0502*/ 	.byte	0x04
	.zero		1


	//   ....[62]....
        /*0504*/ 	.word	0x000032e0
        /*0508*/ 	.word	0x000000ff
        /*050c*/ 	.word	0x000000c0
        /*0510*/ 	.short	0x010a
        /*0512*/ 	.byte	0x04
	.zero		1


	//   ....[63]....
        /*0514*/ 	.word	0x00003370
        /*0518*/ 	.word	0x000000ff
        /*051c*/ 	.word	0x000000c0
        /*0520*/ 	.short	0x0106
        /*0522*/ 	.byte	0x07
	.zero		1


	//   ....[64]....
        /*0524*/ 	.word	0x000033b0
        /*0528*/ 	.word	0x00000000
        /*052c*/ 	.word	0x000000c0
        /*0530*/ 	.short	0x010a
        /*0532*/ 	.byte	0xff
	.zero		1


	//   ....[65]....
        /*0534*/ 	.word	0x000035f0
        /*0538*/ 	.word	0x000000ff
        /*053c*/ 	.word	0x00000008
        /*0540*/ 	.short	0x010a
        /*0542*/ 	.byte	0x05
	.zero		1


	//   ....[66]....
        /*0544*/ 	.word	0x00003610
        /*0548*/ 	.word	0x000000ff
        /*054c*/ 	.word	0x00000008
        /*0550*/ 	.short	0x010a
        /*0552*/ 	.byte	0x05
	.zero		1


	//   ....[67]....
        /*0554*/ 	.word	0x000037a0
        /*0558*/ 	.word	0x000000ff
        /*055c*/ 	.word	0x00000008
        /*0560*/ 	.short	0x010a
        /*0562*/ 	.byte	0x05
	.zero		1


	//   ....[68]....
        /*0564*/ 	.word	0x000037c0
        /*0568*/ 	.word	0x000000ff
        /*056c*/ 	.word	0x00000008
        /*0570*/ 	.short	0x010a
        /*0572*/ 	.byte	0x05
	.zero		1


	//   ....[69]....
        /*0574*/ 	.word	0x00003880
        /*0578*/ 	.word	0x000000ff
        /*057c*/ 	.word	0x00000000
        /*0580*/ 	.short	0x0101
        /*0582*/ 	.byte	0x04
	.zero		1


	//   ....[70]....
        /*0584*/ 	.word	0x00003c40
        /*0588*/ 	.word	0x00000000
        /*058c*/ 	.word	0x000000b0
        /*0590*/ 	.short	0x010a
        /*0592*/ 	.byte	0xff
	.zero		1


	//   ....[71]....
        /*0594*/ 	.word	0x00003d00
        /*0598*/ 	.word	0x00000000
        /*059c*/ 	.word	0x00000000
        /*05a0*/ 	.short	0x0101
        /*05a2*/ 	.byte	0xff
	.zero		1


	//   ....[72]....
        /*05a4*/ 	.word	0x00003dc0
        /*05a8*/ 	.word	0x000000ff
        /*05ac*/ 	.word	0x00000000
        /*05b0*/ 	.short	0x010a
        /*05b2*/ 	.byte	0x04
	.zero		1


	//   ....[73]....
        /*05b4*/ 	.word	0x00003dd0
        /*05b8*/ 	.word	0x000000ff
        /*05bc*/ 	.word	0x000000f0
        /*05c0*/ 	.short	0x010a
        /*05c2*/ 	.byte	0x2e
	.zero		1


	//   ....[74]....
        /*05c4*/ 	.word	0x00003e80
        /*05c8*/ 	.word	0x000000ff
        /*05cc*/ 	.word	0x00000000
        /*05d0*/ 	.short	0x010a
        /*05d2*/ 	.byte	0x07
	.zero		1


	//   ....[75]....
        /*05d4*/ 	.word	0x00003fb0
        /*05d8*/ 	.word	0x000000ff
        /*05dc*/ 	.word	0x00000000
        /*05e0*/ 	.short	0x010a
        /*05e2*/ 	.byte	0x04
	.zero		1


	//   ....[76]....
        /*05e4*/ 	.word	0x000043f0
        /*05e8*/ 	.word	0x000000ff
        /*05ec*/ 	.word	0x00000000
        /*05f0*/ 	.short	0x010a
        /*05f2*/ 	.byte	0x04
	.zero		1


	//   ....[77]....
        /*05f4*/ 	.word	0x00004480
        /*05f8*/ 	.word	0x000000ff
        /*05fc*/ 	.word	0x00000000
        /*0600*/ 	.short	0x010a
        /*0602*/ 	.byte	0x05
	.zero		1


	//   ....[78]....
        /*0604*/ 	.word	0x00004510
        /*0608*/ 	.word	0x000000ff
        /*060c*/ 	.word	0x00000000
        /*0610*/ 	.short	0x010a
        /*0612*/ 	.byte	0x05
	.zero		1


	//   ....[79]....
        /*0614*/ 	.word	0x000045b0
        /*0618*/ 	.word	0x00000000
        /*061c*/ 	.word	0x00000000
        /*0620*/ 	.short	0x010a
        /*0622*/ 	.byte	0xff
	.zero		1


	//   ....[80]....
        /*0624*/ 	.word	0x000045f0
        /*0628*/ 	.word	0x00000000
        /*062c*/ 	.word	0x00000000
        /*0630*/ 	.short	0x010a
        /*0632*/ 	.byte	0xff
	.zero		1


	//   ....[81]....
        /*0634*/ 	.word	0x00004660
        /*0638*/ 	.word	0x000000ff
        /*063c*/ 	.word	0x00000000
        /*0640*/ 	.short	0x0101
        /*0642*/ 	.byte	0x04
	.zero		1


	//   ....[82]....
        /*0644*/ 	.word	0x000046a0
        /*0648*/ 	.word	0x000000ff
        /*064c*/ 	.word	0x00000130
        /*0650*/ 	.short	0x010a
        /*0652*/ 	.byte	0x29
	.zero		1


	//   ....[83]....
        /*0654*/ 	.word	0x000046f0
        /*0658*/ 	.word	0x000000ff
        /*065c*/ 	.word	0x00000000
        /*0660*/ 	.short	0x0101
        /*0662*/ 	.byte	0x04
	.zero		1


	//   ....[84]....
        /*0664*/ 	.word	0x00004bd0
        /*0668*/ 	.word	0x00000008
        /*066c*/ 	.word	0x000000b0
        /*0670*/ 	.short	0x010a
        /*0672*/ 	.byte	0xff
	.zero		1


	//   ....[85]....
        /*0674*/ 	.word	0x00004d40
        /*0678*/ 	.word	0x00000000
        /*067c*/ 	.word	0x00000000
        /*0680*/ 	.short	0x0101
        /*0682*/ 	.byte	0xff
	.zero		1


	//   ....[86]....
        /*0684*/ 	.word	0x00005220
        /*0688*/ 	.word	0x000000ff
        /*068c*/ 	.word	0x000000a8
        /*0690*/ 	.short	0x010a
        /*0692*/ 	.byte	0x15
	.zero		1


	//   ....[87]....
        /*0694*/ 	.word	0x000053b0
        /*0698*/ 	.word	0x000000ff
        /*069c*/ 	.word	0x00000080
        /*06a0*/ 	.short	0x010a
        /*06a2*/ 	.byte	0x15
	.zero		1


	//   ....[88]....
        /*06a4*/ 	.word	0x00005580
        /*06a8*/ 	.word	0x000000ff
        /*06ac*/ 	.word	0x00000060
        /*06b0*/ 	.short	0x010b
        /*06b2*/ 	.byte	0x15
	.zero		1


	//   ....[89]....
        /*06b4*/ 	.word	0x000055a0
        /*06b8*/ 	.word	0x000000ff
        /*06bc*/ 	.word	0x00000000
        /*06c0*/ 	.short	0x0101
        /*06c2*/ 	.byte	0x04
	.zero		1


	//   ....[90]....
        /*06c4*/ 	.word	0x000055b0
        /*06c8*/ 	.word	0x000000ff
        /*06cc*/ 	.word	0x00000088
        /*06d0*/ 	.short	0x010a
        /*06d2*/ 	.byte	0x15
	.zero		1


	//   ....[91]....
        /*06d4*/ 	.word	0x00005760
        /*06d8*/ 	.word	0x000000ff
        /*06dc*/ 	.word	0x00000068
        /*06e0*/ 	.short	0x010b
        /*06e2*/ 	.byte	0x15
	.zero		1


	//   ....[92]....
        /*06e4*/ 	.word	0x00005780
        /*06e8*/ 	.word	0x000000ff
        /*06ec*/ 	.word	0x00000000
        /*06f0*/ 	.short	0x0101
        /*06f2*/ 	.byte	0x04
	.zero		1


	//   ....[93]....
        /*06f4*/ 	.word	0x00005790
        /*06f8*/ 	.word	0x000000ff
        /*06fc*/ 	.word	0x00000090
        /*0700*/ 	.short	0x010a
        /*0702*/ 	.byte	0x15
	.zero		1


	//   ....[94]....
        /*0704*/ 	.word	0x00005960
        /*0708*/ 	.word	0x000000ff
        /*070c*/ 	.word	0x00000070
        /*0710*/ 	.short	0x010b
        /*0712*/ 	.byte	0x15
	.zero		1


	//   ....[95]....
        /*0714*/ 	.word	0x00005980
        /*0718*/ 	.word	0x000000ff
        /*071c*/ 	.word	0x00000000
        /*0720*/ 	.short	0x0101
        /*0722*/ 	.byte	0x04
	.zero		1


	//   ....[96]....
        /*0724*/ 	.word	0x00005990
        /*0728*/ 	.word	0x000000ff
        /*072c*/ 	.word	0x00000098
        /*0730*/ 	.short	0x010a
        /*0732*/ 	.byte	0x15
	.zero		1


	//   ....[97]....
        /*0734*/ 	.word	0x00005be0
        /*0738*/ 	.word	0x000000ff
        /*073c*/ 	.word	0x00000078
        /*0740*/ 	.short	0x010b
        /*0742*/ 	.byte	0x15
	.zero		1


	//   ....[98]....
        /*0744*/ 	.word	0x00005bf0
        /*0748*/ 	.word	0x000000ff
        /*074c*/ 	.word	0x00000000
        /*0750*/ 	.short	0x0101
        /*0752*/ 	.byte	0x27
	.zero		1


	//   ....[99]....
        /*0754*/ 	.word	0x00005c20
        /*0758*/ 	.word	0x000000ff
        /*075c*/ 	.word	0x00000080
        /*0760*/ 	.short	0x010a
        /*0762*/ 	.byte	0x15
	.zero		1


	//   ....[100]....
        /*0764*/ 	.word	0x00005c40
        /*0768*/ 	.word	0x000000ff
        /*076c*/ 	.word	0x00000088
        /*0770*/ 	.short	0x010a
        /*0772*/ 	.byte	0x15
	.zero		1


	//   ....[101]....
        /*0774*/ 	.word	0x00005c60
        /*0778*/ 	.word	0x000000ff
        /*077c*/ 	.word	0x00000090
        /*0780*/ 	.short	0x010a
        /*0782*/ 	.byte	0x15
	.zero		1


	//   ....[102]....
        /*0784*/ 	.word	0x00005ca0
        /*0788*/ 	.word	0x00000000
        /*078c*/ 	.word	0x00000098
        /*0790*/ 	.short	0x010a
        /*0792*/ 	.byte	0xff
	.zero		1


	//   ....[103]....
        /*0794*/ 	.word	0x00006010
        /*0798*/ 	.word	0x00000003
        /*079c*/ 	.word	0x000000b0
        /*07a0*/ 	.short	0x010a
        /*07a2*/ 	.byte	0xff
	.zero		1


	//   ....[104]....
        /*07a4*/ 	.word	0x00006190
        /*07a8*/ 	.word	0x00000000
        /*07ac*/ 	.word	0x00000000
        /*07b0*/ 	.short	0x0101
        /*07b2*/ 	.byte	0xff
	.zero		1


	//   ....[105]....
        /*07b4*/ 	.word	0x00006d00
        /*07b8*/ 	.word	0x000000ff
        /*07bc*/ 	.word	0x00000060
        /*07c0*/ 	.short	0x010a
        /*07c2*/ 	.byte	0x2b
	.zero		1


	//   ....[106]....
        /*07c4*/ 	.word	0x00006d40
        /*07c8*/ 	.word	0x00000046
        /*07cc*/ 	.word	0x000000d0
        /*07d0*/ 	.short	0x010a
        /*07d2*/ 	.byte	0xff
	.zero		1


	//   ....[107]....
        /*07d4*/ 	.word	0x00006e30
        /*07d8*/ 	.word	0x000000ff
        /*07dc*/ 	.word	0x00000060
        /*07e0*/ 	.short	0x010a
        /*07e2*/ 	.byte	0x2b
	.zero		1


	//   ....[108]....
        /*07e4*/ 	.word	0x00006f20
        /*07e8*/ 	.word	0x00000046
        /*07ec*/ 	.word	0x000000d0
        /*07f0*/ 	.short	0x010a
        /*07f2*/ 	.byte	0xff
	.zero		1


	//   ....[109]....
        /*07f4*/ 	.word	0x00007540
        /*07f8*/ 	.word	0x00000000
        /*07fc*/ 	.word	0x00000000
        /*0800*/ 	.short	0x0101
        /*0802*/ 	.byte	0xff
	.zero		1


	//   ....[110]....
        /*0804*/ 	.word	0x00007550
        /*0808*/ 	.word	0x00000002
        /*080c*/ 	.word	0x00000060
        /*0810*/ 	.short	0x010a
        /*0812*/ 	.byte	0xff
	.zero		1


	//   ....[111]....
        /*0814*/ 	.word	0x00007630
        /*0818*/ 	.word	0x00000002
        /*081c*/ 	.word	0x00000060
        /*0820*/ 	.short	0x010a
        /*0822*/ 	.byte	0xff
	.zero		1


	//   ....[112]....
        /*0824*/ 	.word	0x00007cf0
        /*0828*/ 	.word	0x00000010
        /*082c*/ 	.word	0x00000000
        /*0830*/ 	.short	0x0101
        /*0832*/ 	.byte	0xff
	.zero		1


	//   ....[113]....
        /*0834*/ 	.word	0x00007d10
        /*0838*/ 	.word	0x00000000
        /*083c*/ 	.word	0x00000060
        /*0840*/ 	.short	0x010a
        /*0842*/ 	.byte	0xff
	.zero		1


	//   ....[114]....
        /*0844*/ 	.word	0x00007de0
        /*0848*/ 	.word	0x00000000
        /*084c*/ 	.word	0x00000060
        /*0850*/ 	.short	0x010a
        /*0852*/ 	.byte	0xff
	.zero		1


	//   ....[115]....
        /*0854*/ 	.word	0x000084a0
        /*0858*/ 	.word	0x00000010
        /*085c*/ 	.word	0x00000000
        /*0860*/ 	.short	0x0101
        /*0862*/ 	.byte	0xff
	.zero		1


	//   ....[116]....
        /*0864*/ 	.word	0x000084c0
        /*0868*/ 	.word	0x00000000
        /*086c*/ 	.word	0x00000060
        /*0870*/ 	.short	0x010a
        /*0872*/ 	.byte	0xff
	.zero		1


	//   ....[117]....
        /*0874*/ 	.word	0x00008590
        /*0878*/ 	.word	0x00000000
        /*087c*/ 	.word	0x00000060
        /*0880*/ 	.short	0x010a
        /*0882*/ 	.byte	0xff
	.zero		1


	//   ....[118]....
        /*0884*/ 	.word	0x00008800
        /*0888*/ 	.word	0x00000046
        /*088c*/ 	.word	0x00000000
        /*0890*/ 	.short	0x0101
        /*0892*/ 	.byte	0xff
	.zero		1


	//   ....[119]....
        /*0894*/ 	.word	0x00008ca0
        /*0898*/ 	.word	0x00000000
        /*089c*/ 	.word	0x00000000
        /*08a0*/ 	.short	0x0101
        /*08a2*/ 	.byte	0xff
	.zero		1


	//   ....[120]....
        /*08a4*/ 	.word	0x00008f30
        /*08a8*/ 	.word	0x000000ff
        /*08ac*/ 	.word	0x00000000
        /*08b0*/ 	.short	0x0101
        /*08b2*/ 	.byte	0x04
	.zero		1


	//   ....[121]....
        /*08b4*/ 	.word	0x00008f50
        /*08b8*/ 	.word	0x00000000
        /*08bc*/ 	.word	0x00000120
        /*08c0*/ 	.short	0x010a
        /*08c2*/ 	.byte	0xff
	.zero		1


	//   ....[122]....
        /*08c4*/ 	.word	0x00008fb0
        /*08c8*/ 	.word	0x00000000
        /*08cc*/ 	.word	0x00000030
        /*08d0*/ 	.short	0x010a
        /*08d2*/ 	.byte	0xff
	.zero		1


	//   ....[123]....
        /*08d4*/ 	.word	0x00009010
        /*08d8*/ 	.word	0x00000000
        /*08dc*/ 	.word	0x00000030
        /*08e0*/ 	.short	0x010a
        /*08e2*/ 	.byte	0xff
	.zero		1


	//   ....[124]....
        /*08e4*/ 	.word	0x00009060
        /*08e8*/ 	.word	0x00000003
        /*08ec*/ 	.word	0x000000b0
        /*08f0*/ 	.short	0x010a
        /*08f2*/ 	.byte	0xff
	.zero		1


	//   ....[125]....
        /*08f4*/ 	.word	0x000090c0
        /*08f8*/ 	.word	0x00000000
        /*08fc*/ 	.word	0x00000000
        /*0900*/ 	.short	0x010a
        /*0902*/ 	.byte	0xff
	.zero		1


	//   ....[126]....
        /*0904*/ 	.word	0x00009120
        /*0908*/ 	.word	0x00000000
        /*090c*/ 	.word	0x00000000
        /*0910*/ 	.short	0x010a
        /*0912*/ 	.byte	0xff
	.zero		1


	//   ....[127]....
        /*0914*/ 	.word	0x00009180
        /*0918*/ 	.word	0x00000000
        /*091c*/ 	.word	0x00000000
        /*0920*/ 	.short	0x010a
        /*0922*/ 	.byte	0xff
	.zero		1


	//   ....[128]....
        /*0924*/ 	.word	0x000091e0
        /*0928*/ 	.word	0x00000000
        /*092c*/ 	.word	0x00000000
        /*0930*/ 	.short	0x010a
        /*0932*/ 	.byte	0xff
	.zero		1


	//   ....[129]....
        /*0934*/ 	.word	0x00009240
        /*0938*/ 	.word	0x00000000
        /*093c*/ 	.word	0x00000000
        /*0940*/ 	.short	0x010a
        /*0942*/ 	.byte	0xff
	.zero		1


	//   ....[130]....
        /*0944*/ 	.word	0x00009290
        /*0948*/ 	.word	0x00000002
        /*094c*/ 	.word	0x00000110
        /*0950*/ 	.short	0x010a
        /*0952*/ 	.byte	0xff
	.zero		1


	//   ....[131]....
        /*0954*/ 	.word	0x000092f0
        /*0958*/ 	.word	0x00000002
        /*095c*/ 	.word	0x000000c0
        /*0960*/ 	.short	0x010a
        /*0962*/ 	.byte	0xff
	.zero		1


	//   ....[132]....
        /*0964*/ 	.word	0x00009340
        /*0968*/ 	.word	0x00000002
        /*096c*/ 	.word	0x000000b0
        /*0970*/ 	.short	0x010a
        /*0972*/ 	.byte	0xff
	.zero		1


	//   ....[133]....
        /*0974*/ 	.word	0x000093a0
        /*0978*/ 	.word	0x00000000
        /*097c*/ 	.word	0x000000c0
        /*0980*/ 	.short	0x010a
        /*0982*/ 	.byte	0xff
	.zero		1


	//   ....[134]....
        /*0984*/ 	.word	0x00009400
        /*0988*/ 	.word	0x00000005
        /*098c*/ 	.word	0x00000008
        /*0990*/ 	.short	0x010a
        /*0992*/ 	.byte	0xff
	.zero		1


	//   ....[135]....
        /*0994*/ 	.word	0x000094f0
        /*0998*/ 	.word	0x00000000
        /*099c*/ 	.word	0x00000008
        /*09a0*/ 	.short	0x010a
        /*09a2*/ 	.byte	0xff
	.zero		1


	//   ....[136]....
        /*09a4*/ 	.word	0x00009540
        /*09a8*/ 	.word	0x00000000
        /*09ac*/ 	.word	0x000000b0
        /*09b0*/ 	.short	0x010a
        /*09b2*/ 	.byte	0xff
	.zero		1


	//   ....[137]....
        /*09b4*/ 	.word	0x000095a0
        /*09b8*/ 	.word	0x00000000
        /*09bc*/ 	.word	0x000000f0
        /*09c0*/ 	.short	0x010a
        /*09c2*/ 	.byte	0xff
	.zero		1


	//   ....[138]....
        /*09c4*/ 	.word	0x00009600
        /*09c8*/ 	.word	0x00000000
        /*09cc*/ 	.word	0x00000000
        /*09d0*/ 	.short	0x010a
        /*09d2*/ 	.byte	0xff
	.zero		1


	//   ....[139]....
        /*09d4*/ 	.word	0x00009660
        /*09d8*/ 	.word	0x00000000
        /*09dc*/ 	.word	0x00000000
        /*09e0*/ 	.short	0x010a
        /*09e2*/ 	.byte	0xff
	.zero		1


	//   ....[140]....
        /*09e4*/ 	.word	0x000096c0
        /*09e8*/ 	.word	0x00000000
        /*09ec*/ 	.word	0x00000000
        /*09f0*/ 	.short	0x010a
        /*09f2*/ 	.byte	0xff
	.zero		1


	//   ....[141]....
        /*09f4*/ 	.word	0x00009720
        /*09f8*/ 	.word	0x00000000
        /*09fc*/ 	.word	0x00000000
        /*0a00*/ 	.short	0x010a
        /*0a02*/ 	.byte	0xff
	.zero		1


	//   ....[142]....
        /*0a04*/ 	.word	0x00009780
        /*0a08*/ 	.word	0x00000000
        /*0a0c*/ 	.word	0x00000130
        /*0a10*/ 	.short	0x010a
        /*0a12*/ 	.byte	0xff
	.zero		1


	//   ....[143]....
        /*0a14*/ 	.word	0x000097d0
        /*0a18*/ 	.word	0x00000008
        /*0a1c*/ 	.word	0x000000b0
        /*0a20*/ 	.short	0x010a
        /*0a22*/ 	.byte	0xff
	.zero		1


	//   ....[144]....
        /*0a24*/ 	.word	0x00009830
        /*0a28*/ 	.word	0x00000000
        /*0a2c*/ 	.word	0x000000a8
        /*0a30*/ 	.short	0x010a
        /*0a32*/ 	.byte	0xff
	.zero		1


	//   ....[145]....
        /*0a34*/ 	.word	0x00009890
        /*0a38*/ 	.word	0x00000000
        /*0a3c*/ 	.word	0x00000080
        /*0a40*/ 	.short	0x010a
        /*0a42*/ 	.byte	0xff
	.zero		1


	//   ....[146]....
        /*0a44*/ 	.word	0x000098f0
        /*0a48*/ 	.word	0x00000000
        /*0a4c*/ 	.word	0x00000088
        /*0a50*/ 	.short	0x010a
        /*0a52*/ 	.byte	0xff
	.zero		1


	//   ....[147]....
        /*0a54*/ 	.word	0x00009950
        /*0a58*/ 	.word	0x00000000
        /*0a5c*/ 	.word	0x00000090
        /*0a60*/ 	.short	0x010a
        /*0a62*/ 	.byte	0xff
	.zero		1


	//   ....[148]....
        /*0a64*/ 	.word	0x000099b0
        /*0a68*/ 	.word	0x00000000
        /*0a6c*/ 	.word	0x00000098
        /*0a70*/ 	.short	0x010a
        /*0a72*/ 	.byte	0xff
	.zero		1


	//   ....[149]....
        /*0a74*/ 	.word	0x00009a10
        /*0a78*/ 	.word	0x00000000
        /*0a7c*/ 	.word	0x00000080
        /*0a80*/ 	.short	0x010a
        /*0a82*/ 	.byte	0xff
	.zero		1


	//   ....[150]....
        /*0a84*/ 	.word	0x00009a70
        /*0a88*/ 	.word	0x00000000
        /*0a8c*/ 	.word	0x00000088
        /*0a90*/ 	.short	0x010a
        /*0a92*/ 	.byte	0xff
	.zero		1


	//   ....[151]....
        /*0a94*/ 	.word	0x00009ad0
        /*0a98*/ 	.word	0x00000000
        /*0a9c*/ 	.word	0x00000090
        /*0aa0*/ 	.short	0x010a
        /*0aa2*/ 	.byte	0xff
	.zero		1


	//   ....[152]....
        /*0aa4*/ 	.word	0x00009b20
        /*0aa8*/ 	.word	0x00000003
        /*0aac*/ 	.word	0x000000b0
        /*0ab0*/ 	.short	0x010a
        /*0ab2*/ 	.byte	0xff
	.zero		1


	//   ....[153]....
        /*0ab4*/ 	.word	0x00009b80
        /*0ab8*/ 	.word	0x00000002
        /*0abc*/ 	.word	0x00000060
        /*0ac0*/ 	.short	0x010a
        /*0ac2*/ 	.byte	0xff
	.zero		1


	//   ....[154]....
        /*0ac4*/ 	.word	0x00009bd0
        /*0ac8*/ 	.word	0x00000046
        /*0acc*/ 	.word	0x000000d0
        /*0ad0*/ 	.short	0x010a
        /*0ad2*/ 	.byte	0xff
	.zero		1


	//   ....[155]....
        /*0ad4*/ 	.word	0x00009c20
        /*0ad8*/ 	.word	0x00000002
        /*0adc*/ 	.word	0x00000060
        /*0ae0*/ 	.short	0x010a
        /*0ae2*/ 	.byte	0xff
	.zero		1


	//   ....[156]....
        /*0ae4*/ 	.word	0x00009c70
        /*0ae8*/ 	.word	0x00000000
        /*0aec*/ 	.word	0x00000060
        /*0af0*/ 	.short	0x010a
        /*0af2*/ 	.byte	0xff
	.zero		1


	//   ....[157]....
        /*0af4*/ 	.word	0x00009cc0
        /*0af8*/ 	.word	0x00000000
        /*0afc*/ 	.word	0x00000060
        /*0b00*/ 	.short	0x010a
        /*0b02*/ 	.byte	0xff
	.zero		1


	//----- nvinfo : EIATTR_NUM_MBARRIERS
	.align		4
.L_47:
        /*0b04*/ 	.byte	0x03, 0x38
        /*0b06*/ 	.short	0x0027


	//----- nvinfo : EIATTR_EXIT_INSTR_OFFSETS
	.align		4
        /*0b08*/ 	.byte	0x04, 0x1c
        /*0b0a*/ 	.short	(.L_49 - .L_48)


	//   ....[0]....
.L_48:
        /*0b0c*/ 	.word	0x00002e90


	//   ....[1]....
        /*0b10*/ 	.word	0x00003380


	//   ....[2]....
        /*0b14*/ 	.word	0x000033e0


	//   ....[3]....
        /*0b18*/ 	.word	0x00004920


	//   ....[4]....
        /*0b1c*/ 	.word	0x00005cd0


	//   ....[5]....
        /*0b20*/ 	.word	0x00005d10


	//   ....[6]....
        /*0b24*/ 	.word	0x00008e20


	//   ....[7]....
        /*0b28*/ 	.word	0x00008ea0


	//   ....[8]....
        /*0b2c*/ 	.word	0x00008ed0


	//   ....[9]....
        /*0b30*/ 	.word	0x00008f40


	//----- nvinfo : EIATTR_MAX_THREADS
	.align		4
.L_49:
        /*0b34*/ 	.byte	0x04, 0x05
        /*0b36*/ 	.short	(.L_51 - .L_50)
.L_50:
        /*0b38*/ 	.word	0x00000100
        /*0b3c*/ 	.word	0x00000001
        /*0b40*/ 	.word	0x00000001


	//----- nvinfo : EIATTR_CRS_STACK_SIZE
	.align		4
.L_51:
        /*0b44*/ 	.byte	0x04, 0x1e
        /*0b46*/ 	.short	(.L_53 - .L_52)
.L_52:
        /*0b48*/ 	.word	0x00000000


	//----- nvinfo : EIATTR_CBANK_PARAM_SIZE
	.align		4
.L_53:
        /*0b4c*/ 	.byte	0x03, 0x19
        /*0b4e*/ 	.short	0x0800


	//----- nvinfo : EIATTR_PARAM_CBANK
	.align		4
        /*0b50*/ 	.byte	0x04, 0x0a
        /*0b52*/ 	.short	(.L_55 - .L_54)
	.align		4
.L_54:
        /*0b54*/ 	.word	index@(.nv.constant0._ZN7cutlass13device_kernelINS_4gemm6kernel13GemmUniversalIN4cute5tupleIJiiiiEEENS1_10collective13CollectiveMmaINS1_35MainloopSm100TmaUmmaWarpSpecializedILi6ELi2ELi4ENS5_IJNS4_1CILi8EEENSA_ILi1EEESC_EEEEENS5_IJNSA_ILi128EEESF_NSA_ILi64EEEEEEfNS5_IJlSC_lEEEfSI_NS4_8TiledMMAINS4_8MMA_AtomIJNS4_23SM100_MMA_TF32_2x1SM_SSINS_10tfloat32_tESM_fLi128ELi128ELNS4_4UMMA5MajorE0ELSO_0ELNSN_7ScaleInE0ELSP_0EEEEEENS4_6LayoutINS5_IJSC_SC_SC_EEENS5_IJNSA_ILi0EEESU_SU_EEEEENS5_IJNS4_10UnderscoreESX_SX_EEEEENS4_18SM100_TMA_2SM_LOADENS4_14ComposedLayoutINS4_7SwizzleILi3ELi4ELi3EEENS4_18smem_ptr_flag_bitsILi32EEENSS_INS5_IJSB_NSA_ILi32EEEEEENS5_IJS16_SC_EEEEEEEvNS4_8identityENS4_28SM100_TMA_2SM_LOAD_MULTICASTES1A_vS1B_EENS_8epilogue10collective18CollectiveEpilogueINS1E_23Sm100TmaWarpSpecializedILi4ELi2ELi16ELb1ELb0EEEJNS5_IJSG_SF_SG_EEENS5_IJNSS_ISG_SC_EENSS_INS5_IJNSA_ILi16EEENSA_ILi2EEEEEENS5_IJSC_SG_EEEEEEEEfSI_fSI_NS1E_6fusion15FusionCallbacksIS1I_NS1R_17LinearCombinationIffffLNS_15FloatRoundStyleE2EEES1J_S1Q_JEEENS4_5SM1004TMEM4LOAD26SM100_TMEM_LOAD_32dp32b16xENS4_13SM90_TMA_LOADENS11_INS12_ILi2ELi4ELi3EEES15_NSS_INS5_IJSB_S1L_EEENS5_IJS1L_SC_EEEEEEENS4_39AutoVectorizingCopyWithAssumedAlignmentILi128EEENS4_14SM90_TMA_STOREES26_S28_S28_EEEvvEEEEvNT_6ParamsE)
        /*0b58*/ 	.short	0x0380
        /*0b5a*/ 	.short	0x0800


	//----- nvinfo : EIATTR_SW_WAR
	.align		4
.L_55:
        /*0b5c*/ 	.byte	0x04, 0x36
        /*0b5e*/ 	.short	(.L_57 - .L_56)
.L_56:
        /*0b60*/ 	.word	0x00000008
.L_57:


//--------------------- .nv.callgraph             --------------------------
	.section	.nv.callgraph,"",@"SHT_CUDA_CALLGRAPH"
	.align	4
	.sectionentsize	8
	.align		4
        /*0000*/ 	.word	0x00000000
	.align		4
        /*0004*/ 	.word	0xffffffff
	.align		4
        /*0008*/ 	.word	index@(_ZN7cutlass13device_kernelINS_4gemm6kernel13GemmUniversalIN4cute5tupleIJiiiiEEENS1_10collective13CollectiveMmaINS1_35MainloopSm100TmaUmmaWarpSpecializedILi6ELi2ELi4ENS5_IJNS4_1CILi8EEENSA_ILi1EEESC_EEEEENS5_IJNSA_ILi128EEESF_NSA_ILi64EEEEEEfNS5_IJlSC_lEEEfSI_NS4_8TiledMMAINS4_8MMA_AtomIJNS4_23SM100_MMA_TF32_2x1SM_SSINS_10tfloat32_tESM_fLi128ELi128ELNS4_4UMMA5MajorE0ELSO_0ELNSN_7ScaleInE0ELSP_0EEEEEENS4_6LayoutINS5_IJSC_SC_SC_EEENS5_IJNSA_ILi0EEESU_SU_EEEEENS5_IJNS4_10UnderscoreESX_SX_EEEEENS4_18SM100_TMA_2SM_LOADENS4_14ComposedLayoutINS4_7SwizzleILi3ELi4ELi3EEENS4_18smem_ptr_flag_bitsILi32EEENSS_INS5_IJSB_NSA_ILi32EEEEEENS5_IJS16_SC_EEEEEEEvNS4_8identityENS4_28SM100_TMA_2SM_LOAD_MULTICASTES1A_vS1B_EENS_8epilogue10collective18CollectiveEpilogueINS1E_23Sm100TmaWarpSpecializedILi4ELi2ELi16ELb1ELb0EEEJNS5_IJSG_SF_SG_EEENS5_IJNSS_ISG_SC_EENSS_INS5_IJNSA_ILi16EEENSA_ILi2EEEEEENS5_IJSC_SG_EEEEEEEEfSI_fSI_NS1E_6fusion15FusionCallbacksIS1I_NS1R_17LinearCombinationIffffLNS_15FloatRoundStyleE2EEES1J_S1Q_JEEENS4_5SM1004TMEM4LOAD26SM100_TMEM_LOAD_32dp32b16xENS4_13SM90_TMA_LOADENS11_INS12_ILi2ELi4ELi3EEES15_NSS_INS5_IJSB_S1L_EEENS5_IJS1L_SC_EEEEEEENS4_39AutoVectorizingCopyWithAssumedAlignmentILi128EEENS4_14SM90_TMA_STOREES26_S28_S28_EEEvvEEEEvNT_6ParamsE)
	.align		4
        /*000c*/ 	.word	index@(__assertfail)
	.align		4
        /*0010*/ 	.word	0x00000000
	.align		4
        /*0014*/ 	.word	0xfffffffe
	.align		4
        /*0018*/ 	.word	0x00000000
	.align		4
        /*001c*/ 	.word	0xfffffffd
	.align		4
        /*0020*/ 	.word	0x00000000
	.align		4
        /*0024*/ 	.word	0xfffffffc


//--------------------- .nv.constant4             --------------------------
	.section	.nv.constant4,"a",@progbits
	.align	8
	.align		8
.nv.constant4:
        /*0000*/ 	.dword	__assertfail
	.align		8
        /*0008*/ 	.dword	__unnamed_1
	.align		8
        /*0010*/ 	.dword	__unnamed_2
	.align		8
        /*0018*/ 	.dword	_ZN40_INTERNAL_32dcd4ba_4_k_cu_1dabbe42_328694cuda3std3__45__cpo5beginE
	.align		8
        /*0020*/ 	.dword	_ZN40_INTERNAL_32dcd4ba_4_k_cu_1dabbe42_328694cuda3std3__45__cpo3endE
	.align		8
        /*0028*/ 	.dword	_ZN40_INTERNAL_32dcd4ba_4_k_cu_1dabbe42_328694cuda3std3__45__cpo6cbeginE
	.align		8
        /*0030*/ 	.dword	_ZN40_INTERNAL_32dcd4ba_4_k_cu_1dabbe42_328694cuda3std3__45__cpo4cendE
	.align		8
        /*0038*/ 	.dword	_ZN40_INTERNAL_32dcd4ba_4_k_cu_1dabbe42_328694cuda3std3__442_GLOBAL__N__32dcd4ba_4_k_cu_1dabbe42_328696ignoreE
	.align		8
        /*0040*/ 	.dword	_ZN40_INTERNAL_32dcd4ba_4_k_cu_1dabbe42_328694cuda3std3__419piecewise_constructE
	.align		8
        /*0048*/ 	.dword	_ZN40_INTERNAL_32dcd4ba_4_k_cu_1dabbe42_328694cuda3std3__48in_placeE
	.align		8
        /*0050*/ 	.dword	_ZN40_INTERNAL_32dcd4ba_4_k_cu_1dabbe42_328694cuda3std6ranges3__45__cpo4swapE
	.align		8
        /*0058*/ 	.dword	_ZN40_INTERNAL_32dcd4ba_4_k_cu_1dabbe42_328694cuda3std6ranges3__45__cpo9iter_moveE
	.align		8
        /*0060*/ 	.dword	_ZN40_INTERNAL_32dcd4ba_4_k_cu_1dabbe42_328694cute7productE
	.align		8
        /*0068*/ 	.dword	_ZN40_INTERNAL_32dcd4ba_4_k_cu_1dabbe42_328694cute1_E
	.align		8
        /*0070*/ 	.dword	$str$25
	.align		8
        /*0078*/ 	.dword	$str$26
	.align		8
        /*0080*/ 	.dword	$str$27
	.align		8
        /*0088*/ 	.dword	$str$28


//--------------------- .text._ZN7cutlass13device_kernelINS_4gemm6kernel13GemmUniversalIN4cute5tupleIJiiiiEEENS1_10collective13CollectiveMmaINS1_35MainloopSm100TmaUmmaWarpSpecializedILi6ELi2ELi4ENS5_IJNS4_1CILi8EEENSA_ILi1EEESC_EEEEENS5_IJNSA_ILi128EEESF_NSA_ILi64EEEEEEfNS5_IJlSC_lEEEfSI_NS4_8TiledMMAINS4_8MMA_AtomIJNS4_23SM100_MMA_TF32_2x1SM_SSINS_10tfloat32_tESM_fLi128ELi128ELNS4_4UMMA5MajorE0ELSO_0ELNSN_7ScaleInE0ELSP_0EEEEEENS4_6LayoutINS5_IJSC_SC_SC_EEENS5_IJNSA_ILi0EEESU_SU_EEEEENS5_IJNS4_10UnderscoreESX_SX_EEEEENS4_18SM100_TMA_2SM_LOADENS4_14ComposedLayoutINS4_7SwizzleILi3ELi4ELi3EEENS4_18smem_ptr_flag_bitsILi32EEENSS_INS5_IJSB_NSA_ILi32EEEEEENS5_IJS16_SC_EEEEEEEvNS4_8identityENS4_28SM100_TMA_2SM_LOAD_MULTICASTES1A_vS1B_EENS_8epilogue10collective18CollectiveEpilogueINS1E_23Sm100TmaWarpSpecializedILi4ELi2ELi16ELb1ELb0EEEJNS5_IJSG_SF_SG_EEENS5_IJNSS_ISG_SC_EENSS_INS5_IJNSA_ILi16EEENSA_ILi2EEEEEENS5_IJSC_SG_EEEEEEEEfSI_fSI_NS1E_6fusion15FusionCallbacksIS1I_NS1R_17LinearCombinationIffffLNS_15FloatRoundStyleE2EEES1J_S1Q_JEEENS4_5SM1004TMEM4LOAD26SM100_TMEM_LOAD_32dp32b16xENS4_13SM90_TMA_LOADENS11_INS12_ILi2ELi4ELi3EEES15_NSS_INS5_IJSB_S1L_EEENS5_IJS1L_SC_EEEEEEENS4_39AutoVectorizingCopyWithAssumedAlignmentILi128EEENS4_14SM90_TMA_STOREES26_S28_S28_EEEvvEEEEvNT_6ParamsE --------------------------
	.section	.text._ZN7cutlass13device_kernelINS_4gemm6kernel13GemmUniversalIN4cute5tupleIJiiiiEEENS1_10collective13CollectiveMmaINS1_35MainloopSm100TmaUmmaWarpSpecializedILi6ELi2ELi4ENS5_IJNS4_1CILi8EEENSA_ILi1EEESC_EEEEENS5_IJNSA_ILi128EEESF_NSA_ILi64EEEEEEfNS5_IJlSC_lEEEfSI_NS4_8TiledMMAINS4_8MMA_AtomIJNS4_23SM100_MMA_TF32_2x1SM_SSINS_10tfloat32_tESM_fLi128ELi128ELNS4_4UMMA5MajorE0ELSO_0ELNSN_7ScaleInE0ELSP_0EEEEEENS4_6LayoutINS5_IJSC_SC_SC_EEENS5_IJNSA_ILi0EEESU_SU_EEEEENS5_IJNS4_10UnderscoreESX_SX_EEEEENS4_18SM100_TMA_2SM_LOADENS4_14ComposedLayoutINS4_7SwizzleILi3ELi4ELi3EEENS4_18smem_ptr_flag_bitsILi32EEENSS_INS5_IJSB_NSA_ILi32EEEEEENS5_IJS16_SC_EEEEEEEvNS4_8identityENS4_28SM100_TMA_2SM_LOAD_MULTICASTES1A_vS1B_EENS_8epilogue10collective18CollectiveEpilogueINS1E_23Sm100TmaWarpSpecializedILi4ELi2ELi16ELb1ELb0EEEJNS5_IJSG_SF_SG_EEENS5_IJNSS_ISG_SC_EENSS_INS5_IJNSA_ILi16EEENSA_ILi2EEEEEENS5_IJSC_SG_EEEEEEEEfSI_fSI_NS1E_6fusion15FusionCallbacksIS1I_NS1R_17LinearCombinationIffffLNS_15FloatRoundStyleE2EEES1J_S1Q_JEEENS4_5SM1004TMEM4LOAD26SM100_TMEM_LOAD_32dp32b16xENS4_13SM90_TMA_LOADENS11_INS12_ILi2ELi4ELi3EEES15_NSS_INS5_IJSB_S1L_EEENS5_IJS1L_SC_EEEEEEENS4_39AutoVectorizingCopyWithAssumedAlignmentILi128EEENS4_14SM90_TMA_STOREES26_S28_S28_EEEvvEEEEvNT_6ParamsE,"ax",@progbits
	.align	128
.text._ZN7cutlass13device_kernelINS_4gemm6kernel13GemmUniversalIN4cute5tupleIJiiiiEEENS1_10collective13CollectiveMmaINS1_35MainloopSm100TmaUmmaWarpSpecializedILi6ELi2ELi4ENS5_IJNS4_1CILi8EEENSA_ILi1EEESC_EEEEENS5_IJNSA_ILi128EEESF_NSA_ILi64EEEEEEfNS5_IJlSC_lEEEfSI_NS4_8TiledMMAINS4_8MMA_AtomIJNS4_23SM100_MMA_TF32_2x1SM_SSINS_10tfloat32_tESM_fLi128ELi128ELNS4_4UMMA5MajorE0ELSO_0ELNSN_7ScaleInE0ELSP_0EEEEEENS4_6LayoutINS5_IJSC_SC_SC_EEENS5_IJNSA_ILi0EEESU_SU_EEEEENS5_IJNS4_10UnderscoreESX_SX_EEEEENS4_18SM100_TMA_2SM_LOADENS4_14ComposedLayoutINS4_7SwizzleILi3ELi4ELi3EEENS4_18smem_ptr_flag_bitsILi32EEENSS_INS5_IJSB_NSA_ILi32EEEEEENS5_IJS16_SC_EEEEEEEvNS4_8identityENS4_28SM100_TMA_2SM_LOAD_MULTICASTES1A_vS1B_EENS_8epilogue10collective18CollectiveEpilogueINS1E_23Sm100TmaWarpSpecializedILi4ELi2ELi16ELb1ELb0EEEJNS5_IJSG_SF_SG_EEENS5_IJNSS_ISG_SC_EENSS_INS5_IJNSA_ILi16EEENSA_ILi2EEEEEENS5_IJSC_SG_EEEEEEEEfSI_fSI_NS1E_6fusion15FusionCallbacksIS1I_NS1R_17LinearCombinationIffffLNS_15FloatRoundStyleE2EEES1J_S1Q_JEEENS4_5SM1004TMEM4LOAD26SM100_TMEM_LOAD_32dp32b16xENS4_13SM90_TMA_LOADENS11_INS12_ILi2ELi4ELi3EEES15_NSS_INS5_IJSB_S1L_EEENS5_IJS1L_SC_EEEEEEENS4_39AutoVectorizingCopyWithAssumedAlignmentILi128EEENS4_14SM90_TMA_STOREES26_S28_S28_EEEvvEEEEvNT_6ParamsE:
        .type           _ZN7cutlass13device_kernelINS_4gemm6kernel13GemmUniversalIN4cute5tupleIJiiiiEEENS1_10collective13CollectiveMmaINS1_35MainloopSm100TmaUmmaWarpSpecializedILi6ELi2ELi4ENS5_IJNS4_1CILi8EEENSA_ILi1EEESC_EEEEENS5_IJNSA_ILi128EEESF_NSA_ILi64EEEEEEfNS5_IJlSC_lEEEfSI_NS4_8TiledMMAINS4_8MMA_AtomIJNS4_23SM100_MMA_TF32_2x1SM_SSINS_10tfloat32_tESM_fLi128ELi128ELNS4_4UMMA5MajorE0ELSO_0ELNSN_7ScaleInE0ELSP_0EEEEEENS4_6LayoutINS5_IJSC_SC_SC_EEENS5_IJNSA_ILi0EEESU_SU_EEEEENS5_IJNS4_10UnderscoreESX_SX_EEEEENS4_18SM100_TMA_2SM_LOADENS4_14ComposedLayoutINS4_7SwizzleILi3ELi4ELi3EEENS4_18smem_ptr_flag_bitsILi32EEENSS_INS5_IJSB_NSA_ILi32EEEEEENS5_IJS16_SC_EEEEEEEvNS4_8identityENS4_28SM100_TMA_2SM_LOAD_MULTICASTES1A_vS1B_EENS_8epilogue10collective18CollectiveEpilogueINS1E_23Sm100TmaWarpSpecializedILi4ELi2ELi16ELb1ELb0EEEJNS5_IJSG_SF_SG_EEENS5_IJNSS_ISG_SC_EENSS_INS5_IJNSA_ILi16EEENSA_ILi2EEEEEENS5_IJSC_SG_EEEEEEEEfSI_fSI_NS1E_6fusion15FusionCallbacksIS1I_NS1R_17LinearCombinationIffffLNS_15FloatRoundStyleE2EEES1J_S1Q_JEEENS4_5SM1004TMEM4LOAD26SM100_TMEM_LOAD_32dp32b16xENS4_13SM90_TMA_LOADENS11_INS12_ILi2ELi4ELi3EEES15_NSS_INS5_IJSB_S1L_EEENS5_IJS1L_SC_EEEEEEENS4_39AutoVectorizingCopyWithAssumedAlignmentILi128EEENS4_14SM90_TMA_STOREES26_S28_S28_EEEvvEEEEvNT_6ParamsE,@function
        .size           _ZN7cutlass13device_kernelINS_4gemm6kernel13GemmUniversalIN4cute5tupleIJiiiiEEENS1_10collective13CollectiveMmaINS1_35MainloopSm100TmaUmmaWarpSpecializedILi6ELi2ELi4ENS5_IJNS4_1CILi8EEENSA_ILi1EEESC_EEEEENS5_IJNSA_ILi128EEESF_NSA_ILi64EEEEEEfNS5_IJlSC_lEEEfSI_NS4_8TiledMMAINS4_8MMA_AtomIJNS4_23SM100_MMA_TF32_2x1SM_SSINS_10tfloat32_tESM_fLi128ELi128ELNS4_4UMMA5MajorE0ELSO_0ELNSN_7ScaleInE0ELSP_0EEEEEENS4_6LayoutINS5_IJSC_SC_SC_EEENS5_IJNSA_ILi0EEESU_SU_EEEEENS5_IJNS4_10UnderscoreESX_SX_EEEEENS4_18SM100_TMA_2SM_LOADENS4_14ComposedLayoutINS4_7SwizzleILi3ELi4ELi3EEENS4_18smem_ptr_flag_bitsILi32EEENSS_INS5_IJSB_NSA_ILi32EEEEEENS5_IJS16_SC_EEEEEEEvNS4_8identityENS4_28SM100_TMA_2SM_LOAD_MULTICASTES1A_vS1B_EENS_8epilogue10collective18CollectiveEpilogueINS1E_23Sm100TmaWarpSpecializedILi4ELi2ELi16ELb1ELb0EEEJNS5_IJSG_SF_SG_EEENS5_IJNSS_ISG_SC_EENSS_INS5_IJNSA_ILi16EEENSA_ILi2EEEEEENS5_IJSC_SG_EEEEEEEEfSI_fSI_NS1E_6fusion15FusionCallbacksIS1I_NS1R_17LinearCombinationIffffLNS_15FloatRoundStyleE2EEES1J_S1Q_JEEENS4_5SM1004TMEM4LOAD26SM100_TMEM_LOAD_32dp32b16xENS4_13SM90_TMA_LOADENS11_INS12_ILi2ELi4ELi3EEES15_NSS_INS5_IJSB_S1L_EEENS5_IJS1L_SC_EEEEEEENS4_39AutoVectorizingCopyWithAssumedAlignmentILi128EEENS4_14SM90_TMA_STOREES26_S28_S28_EEEvvEEEEvNT_6ParamsE,(.L_x_205 - _ZN7cutlass13device_kernelINS_4gemm6kernel13GemmUniversalIN4cute5tupleIJiiiiEEENS1_10collective13CollectiveMmaINS1_35MainloopSm100TmaUmmaWarpSpecializedILi6ELi2ELi4ENS5_IJNS4_1CILi8EEENSA_ILi1EEESC_EEEEENS5_IJNSA_ILi128EEESF_NSA_ILi64EEEEEEfNS5_IJlSC_lEEEfSI_NS4_8TiledMMAINS4_8MMA_AtomIJNS4_23SM100_MMA_TF32_2x1SM_SSINS_10tfloat32_tESM_fLi128ELi128ELNS4_4UMMA5MajorE0ELSO_0ELNSN_7ScaleInE0ELSP_0EEEEEENS4_6LayoutINS5_IJSC_SC_SC_EEENS5_IJNSA_ILi0EEESU_SU_EEEEENS5_IJNS4_10UnderscoreESX_SX_EEEEENS4_18SM100_TMA_2SM_LOADENS4_14ComposedLayoutINS4_7SwizzleILi3ELi4ELi3EEENS4_18smem_ptr_flag_bitsILi32EEENSS_INS5_IJSB_NSA_ILi32EEEEEENS5_IJS16_SC_EEEEEEEvNS4_8identityENS4_28SM100_TMA_2SM_LOAD_MULTICASTES1A_vS1B_EENS_8epilogue10collective18CollectiveEpilogueINS1E_23Sm100TmaWarpSpecializedILi4ELi2ELi16ELb1ELb0EEEJNS5_IJSG_SF_SG_EEENS5_IJNSS_ISG_SC_EENSS_INS5_IJNSA_ILi16EEENSA_ILi2EEEEEENS5_IJSC_SG_EEEEEEEEfSI_fSI_NS1E_6fusion15FusionCallbacksIS1I_NS1R_17LinearCombinationIffffLNS_15FloatRoundStyleE2EEES1J_S1Q_JEEENS4_5SM1004TMEM4LOAD26SM100_TMEM_LOAD_32dp32b16xENS4_13SM90_TMA_LOADENS11_INS12_ILi2ELi4ELi3EEES15_NSS_INS5_IJSB_S1L_EEENS5_IJS1L_SC_EEEEEEENS4_39AutoVectorizingCopyWithAssumedAlignmentILi128EEENS4_14SM90_TMA_STOREES26_S28_S28_EEEvvEEEEvNT_6ParamsE)
        .other          _ZN7cutlass13device_kernelINS_4gemm6kernel13GemmUniversalIN4cute5tupleIJiiiiEEENS1_10collective13CollectiveMmaINS1_35MainloopSm100TmaUmmaWarpSpecializedILi6ELi2ELi4ENS5_IJNS4_1CILi8EEENSA_ILi1EEESC_EEEEENS5_IJNSA_ILi128EEESF_NSA_ILi64EEEEEEfNS5_IJlSC_lEEEfSI_NS4_8TiledMMAINS4_8MMA_AtomIJNS4_23SM100_MMA_TF32_2x1SM_SSINS_10tfloat32_tESM_fLi128ELi128ELNS4_4UMMA5MajorE0ELSO_0ELNSN_7ScaleInE0ELSP_0EEEEEENS4_6LayoutINS5_IJSC_SC_SC_EEENS5_IJNSA_ILi0EEESU_SU_EEEEENS5_IJNS4_10UnderscoreESX_SX_EEEEENS4_18SM100_TMA_2SM_LOADENS4_14ComposedLayoutINS4_7SwizzleILi3ELi4ELi3EEENS4_18smem_ptr_flag_bitsILi32EEENSS_INS5_IJSB_NSA_ILi32EEEEEENS5_IJS16_SC_EEEEEEEvNS4_8identityENS4_28SM100_TMA_2SM_LOAD_MULTICASTES1A_vS1B_EENS_8epilogue10collective18CollectiveEpilogueINS1E_23Sm100TmaWarpSpecializedILi4ELi2ELi16ELb1ELb0EEEJNS5_IJSG_SF_SG_EEENS5_IJNSS_ISG_SC_EENSS_INS5_IJNSA_ILi16EEENSA_ILi2EEEEEENS5_IJSC_SG_EEEEEEEEfSI_fSI_NS1E_6fusion15FusionCallbacksIS1I_NS1R_17LinearCombinationIffffLNS_15FloatRoundStyleE2EEES1J_S1Q_JEEENS4_5SM1004TMEM4LOAD26SM100_TMEM_LOAD_32dp32b16xENS4_13SM90_TMA_LOADENS11_INS12_ILi2ELi4ELi3EEES15_NSS_INS5_IJSB_S1L_EEENS5_IJS1L_SC_EEEEEEENS4_39AutoVectorizingCopyWithAssumedAlignmentILi128EEENS4_14SM90_TMA_STOREES26_S28_S28_EEEvvEEEEvNT_6ParamsE,@"STO_CUDA_ENTRY STV_DEFAULT"
_ZN7cutlass13device_kernelINS_4gemm6kernel13GemmUniversalIN4cute5tupleIJiiiiEEENS1_10collective13CollectiveMmaINS1_35MainloopSm100TmaUmmaWarpSpecializedILi6ELi2ELi4ENS5_IJNS4_1CILi8EEENSA_ILi1EEESC_EEEEENS5_IJNSA_ILi128EEESF_NSA_ILi64EEEEEEfNS5_IJlSC_lEEEfSI_NS4_8TiledMMAINS4_8MMA_AtomIJNS4_23SM100_MMA_TF32_2x1SM_SSINS_10tfloat32_tESM_fLi128ELi128ELNS4_4UMMA5MajorE0ELSO_0ELNSN_7ScaleInE0ELSP_0EEEEEENS4_6LayoutINS5_IJSC_SC_SC_EEENS5_IJNSA_ILi0EEESU_SU_EEEEENS5_IJNS4_10UnderscoreESX_SX_EEEEENS4_18SM100_TMA_2SM_LOADENS4_14ComposedLayoutINS4_7SwizzleILi3ELi4ELi3EEENS4_18smem_ptr_flag_bitsILi32EEENSS_INS5_IJSB_NSA_ILi32EEEEEENS5_IJS16_SC_EEEEEEEvNS4_8identityENS4_28SM100_TMA_2SM_LOAD_MULTICASTES1A_vS1B_EENS_8epilogue10collective18CollectiveEpilogueINS1E_23Sm100TmaWarpSpecializedILi4ELi2ELi16ELb1ELb0EEEJNS5_IJSG_SF_SG_EEENS5_IJNSS_ISG_SC_EENSS_INS5_IJNSA_ILi16EEENSA_ILi2EEEEEENS5_IJSC_SG_EEEEEEEEfSI_fSI_NS1E_6fusion15FusionCallbacksIS1I_NS1R_17LinearCombinationIffffLNS_15FloatRoundStyleE2EEES1J_S1Q_JEEENS4_5SM1004TMEM4LOAD26SM100_TMEM_LOAD_32dp32b16xENS4_13SM90_TMA_LOADENS11_INS12_ILi2ELi4ELi3EEES15_NSS_INS5_IJSB_S1L_EEENS5_IJS1L_SC_EEEEEEENS4_39AutoVectorizingCopyWithAssumedAlignmentILi128EEENS4_14SM90_TMA_STOREES26_S28_S28_EEEvvEEEEvNT_6ParamsE:
[----:B------:R-:W1:Y:S01]  /*0000*/  LDC R1, c[0x0][0x37c] ;  /* 0x0000df00ff017b82 */ /* 0x000e620000000800 */
[----:B------:R-:W2:Y:S01]  /*0010*/  S2R R65, SR_TID.X ;  /* 0x0000000000417919 */ /* 0x000ea20000002100 */
[----:B------:R-:W3:Y:S06]  /*0020*/  LDCU.64 UR8, c[0x0][0x890] ;  /* 0x00011200ff0877ac */ /* 0x000eec0008000a00 */
[----:B------:R-:W4:Y:S01]  /*0030*/  S2UR UR47, SR_CgaCtaId ;  /* 0x00000000002f79c3 */ /* 0x000f220000008800 */
[----:B------:R-:W-:Y:S02]  /*0040*/  PRMT R26, RZ, 0x7610, R26 ;  /* 0x00007610ff1a7816 */ /* 0x000fe4000000001a */
[----:B------:R-:W-:Y:S01]  /*0050*/  ELECT P1, URZ, PT ;  /* 0x0000000000ff782f */ /* 0x000fe20003820000 */
[----:B---3--:R-:W-:-:S04]  /*0060*/  UISETP.NE.U32.AND UP0, UPT, UR8, URZ, UPT ;  /* 0x000000ff0800728c */ /* 0x008fc8000bf05070 */
[----:B------:R-:W-:Y:S02]  /*0070*/  UISETP.NE.AND.EX UP0, UPT, UR9, URZ, UPT, UP0 ;  /* 0x000000ff0900728c */ /* 0x000fe4000bf05300 */
[----:B----4-:R-:W-:Y:S02]  /*0080*/  ULOP3.LUT UR68, UR47, 0x1, URZ, 0xc0, !UPT ;  /* 0x000000012f447892 */ /* 0x010fe4000f8ec0ff */
[----:B------:R-:W-:Y:S01]  /*0090*/  ULOP3.LUT UR69, UR47, 0x1, URZ, 0x3c, !UPT ;  /* 0x000000012f457892 */ /* 0x000fe2000f8e3cff */
[----:B--2---:R-:W-:-:S05]  /*00a0*/  SHF.R.U32.HI R52, RZ, 0x5, R65 ;  /* 0x00000005ff347819 */ /* 0x004fca0000011641 */
[----:B------:R-:W2:Y:S02]  /*00b0*/  SHFL.IDX PT, R0, R52, RZ, 0x1f ;  /* 0x00001fff34007589 */ /* 0x000ea400000e0000 */
[----:B--2---:R-:W-:Y:S01]  /*00c0*/  R2UR UR18, R0 ;  /* 0x00000000001272ca */ /* 0x004fe200000e0000 */
[----:B-1----:R-:W-:-:S14]  /*00d0*/  BRA.U UP0, `(.L_x_0) ;  /* 0x0000000100307547 */ /* 0x002fdc000b800000 */
[----:B------:R-:W1:Y:S02]  /*00e0*/  LDCU.64 UR4, c[0x0][0x888] ;  /* 0x00011100ff0477ac */ /* 0x000e640008000a00 */
[----:B-1----:R-:W-:-:S04]  /*00f0*/  UISETP.NE.U32.AND UP0, UPT, UR4, URZ, UPT ;  /* 0x000000ff0400728c */ /* 0x002fc8000bf05070 */
[----:B------:R-:W-:-:S09]  /*0100*/  UISETP.NE.AND.EX UP0, UPT, UR5, URZ, UPT, UP0 ;  /* 0x000000ff0500728c */ /* 0x000fd2000bf05300 */
[----:B------:R-:W-:Y:S05]  /*0110*/  BRA.U !UP0, `(.L_x_1) ;  /* 0x0000000108147547 */ /* 0x000fea000b800000 */
[----:B------:R-:W1:Y:S01]  /*0120*/  LDC.64 R2, c[0x0][0x888] ;  /* 0x00022200ff027b82 */ /* 0x000e620000000a00 */
[----:B------:R-:W1:Y:S02]  /*0130*/  LDCU.64 UR4, c[0x0][0x358] ;  /* 0x00006b00ff0477ac */ /* 0x000e640008000a00 */
[----:B-1----:R1:W5:Y:S01]  /*0140*/  LDG.E R27, desc[UR4][R2.64] ;  /* 0x00000004021b7981 */ /* 0x002362000c1e1900 */
[----:B------:R-:W-:Y:S01]  /*0150*/  HFMA2 R26, -RZ, RZ, 0, 5.9604644775390625e-08 ;  /* 0x00000001ff1a7431 */ /* 0x000fe200000001ff */
[----:B------:R-:W-:Y:S05]  /*0160*/  BRA `(.L_x_0) ;  /* 0x00000000000c7947 */ /* 0x000fea0003800000 */
.L_x_1:
[----:B------:R-:W1:Y:S01]  /*0170*/  LDCU UR4, c[0x0][0x880] ;  /* 0x00011000ff0477ac */ /* 0x000e620008000800 */
[----:B------:R-:W-:Y:S01]  /*0180*/  HFMA2 R26, -RZ, RZ, 0, 5.9604644775390625e-08 ;  /* 0x00000001ff1a7431 */ /* 0x000fe200000001ff */
[----:B-1----:R-:W-:-:S07]  /*0190*/  MOV R27, UR4 ;  /* 0x00000004001b7c02 */ /* 0x002fce0008000f00 */
.L_x_0:
[----:B------:R-:W2:Y:S02]  /*01a0*/  LDCU.64 UR4, c[0x0][0x8b0] ;  /* 0x00011600ff0477ac */ /* 0x000ea40008000a00 */
[----:B--2---:R-:W-:-:S04]  /*01b0*/  UISETP.NE.U32.AND UP0, UPT, UR4, URZ, UPT ;  /* 0x000000ff0400728c */ /* 0x004fc8000bf05070 */
[----:B------:R-:W-:-:S09]  /*01c0*/  UISETP.NE.AND.EX UP0, UPT, UR5, URZ, UPT, UP0 ;  /* 0x000000ff0500728c */ /* 0x000fd2000bf05300 */
[----:B------:R-:W-:Y:S05]  /*01d0*/  BRA.U UP0, `(.L_x_2) ;  /* 0x0000000100287547 */ /* 0x000fea000b800000 */
[----:B------:R-:W2:Y:S02]  /*01e0*/  LDCU.64 UR4, c[0x0][0x8a8] ;  /* 0x00011500ff0477ac */ /* 0x000ea40008000a00 */
[----:B--2---:R-:W-:-:S04]  /*01f0*/  UISETP.NE.U32.AND UP0, UPT, UR4, URZ, UPT ;  /* 0x000000ff0400728c */ /* 0x004fc8000bf05070 */
[----:B------:R-:W-:-:S09]  /*0200*/  UISETP.NE.AND.EX UP0, UPT, UR5, URZ, UPT, UP0 ;  /* 0x000000ff0500728c */ /* 0x000fd2000bf05300 */
[----:B------:R-:W-:Y:S05]  /*0210*/  BRA.U !UP0, `(.L_x_3) ;  /* 0x0000000108107547 */ /* 0x000fea000b800000 */
[----:B------:R-:W2:Y:S01]  /*0220*/  LDC.64 R24, c[0x0][0x8a8] ;  /* 0x00022a00ff187b82 */ /* 0x000ea20000000a00 */
[----:B------:R-:W2:Y:S02]  /*0230*/  LDCU.64 UR4, c[0x0][0x358] ;  /* 0x00006b00ff0477ac */ /* 0x000ea40008000a00 */
[----:B--2---:R2:W5:Y:S01]  /*0240*/  LDG.E R24, desc[UR4][R24.64] ;  /* 0x0000000418187981 */ /* 0x004562000c1e1900 */
[----:B------:R-:W-:Y:S05]  /*0250*/  BRA `(.L_x_2) ;  /* 0x0000000000087947 */ /* 0x000fea0003800000 */
.L_x_3:
[----:B------:R-:W2:Y:S02]  /*0260*/  LDCU UR4, c[0x0][0x8a0] ;  /* 0x00011400ff0477ac */ /* 0x000ea40008000800 */
[----:B--2---:R-:W-:Y:S02]  /*0270*/  MOV R24, UR4 ;  /* 0x0000000400187c02 */ /* 0x004fe40008000f00 */
.L_x_2:
[----:B------:R-:W-:Y:S01]  /*0280*/  IMAD.U32 R0, RZ, RZ, UR18 ;  /* 0x00000012ff007e24 */ /* 0x000fe2000f8e00ff */
[----:B------:R-:W-:Y:S04]  /*0290*/  BSSY.RECONVERGENT B0, `(.L_x_4) ;  /* 0x000000c000007945 */ /* 0x000fe80003800200 */
[C---:B------:R-:W-:Y:S02]  /*02a0*/  ISETP.NE.OR P2, PT, R0.reuse, 0x1, !P1 ;  /* 0x000000010000780c */ /* 0x040fe40004f45670 */
[----:B------:R-:W-:-:S11]  /*02b0*/  ISETP.NE.OR P0, PT, R0, 0x3, !P1 ;  /* 0x000000030000780c */ /* 0x000fd60004f05670 */
[----:B------:R-:W-:Y:S05]  /*02c0*/  @P2 BRA `(.L_x_5) ;  /* 0x0000000000202947 */ /* 0x000fea0003800000 */
[----:B------:R-:W3:Y:S02]  /*02d0*/  LDCU.64 UR4, c[0x0][0x348] ;  /* 0x00006900ff0477ac */ /* 0x000ee40008000a00 */
[----:B---3--:R-:W-:Y:S02]  /*02e0*/  UIADD3 UR6, UP1, UPT, UR4, 0x80, URZ ;  /* 0x0000008004067890 */ /* 0x008fe4000ff3e0ff */
[----:B------:R-:W-:Y:S02]  /*02f0*/  UIADD3 UR4, UP0, UPT, UR4, 0x180, URZ ;  /* 0x0000018004047890 */ /* 0x000fe4000ff1e0ff */
[----:B------:R-:W-:Y:S02]  /*0300*/  UIADD3.X UR7, UPT, UPT, URZ, UR5, URZ, UP1, !UPT ;  /* 0x00000005ff077290 */ /* 0x000fe40008ffe4ff */
[----:B------:R-:W-:-:S07]  /*0310*/  UIADD3.X UR5, UPT, UPT, URZ, UR5, URZ, UP0, !UPT ;  /* 0x00000005ff057290 */ /* 0x000fce00087fe4ff */
[----:B------:R3:W-:Y:S02]  /*0320*/  UTMACCTL.PF [UR6] ;  /* 0x00000000060079b9 */ /* 0x0007e40008040000 */
[----:B------:R3:W-:Y:S02]  /*0330*/  UTMACCTL.PF [UR4] ;  /* 0x00000000040079b9 */ /* 0x0007e40008040000 */
[----:B---3--:R-:W-:Y:S01]  /*0340*/  NOP ;  /* 0x0000000000007918 */ /* 0x008fe20000000000 */
.L_x_5:
[----:B------:R-:W-:Y:S05]  /*0350*/  BSYNC.RECONVERGENT B0 ;  /* 0x0000000000007941 */ /* 0x000fea0003800200 */
.L_x_4:
[----:B------:R-:W-:Y:S04]  /*0360*/  BSSY.RECONVERGENT B0, `(.L_x_6) ;  /* 0x000000a000007945 */ /* 0x000fe80003800200 */
        /* <DEDUP_REMOVED lines=9> */
.L_x_7:
[----:B------:R-:W-:Y:S05]  /*0400*/  BSYNC.RECONVERGENT B0 ;  /* 0x0000000000007941 */ /* 0x000fea0003800200 */
.L_x_6:
[----:B------:R-:W3:Y:S01]  /*0410*/  LDCU.64 UR4, c[0x0][0x888] ;  /* 0x00011100ff0477ac */ /* 0x000ee20008000a00 */
[----:B------:R-:W-:Y:S02]  /*0420*/  UISETP.EQ.U32.AND UP2, UPT, UR8, URZ, UPT ;  /* 0x000000ff0800728c */ /* 0x000fe4000bf42070 */
[----:B------:R-:W-:Y:S02]  /*0430*/  UPLOP3.LUT UP4, UPT, UPT, UPT, UPT, 0x80, 0x8 ;  /* 0x000000000008789c */ /* 0x000fe40003f8f070 */
[----:B---3--:R-:W-:-:S04]  /*0440*/  UISETP.NE.U32.AND UP0, UPT, UR4, URZ, UPT ;  /* 0x000000ff0400728c */ /* 0x008fc8000bf05070 */
[----:B------:R-:W-:-:S04]  /*0450*/  UISETP.NE.AND.EX UP1, UPT, UR5, URZ, UPT, UP0 ;  /* 0x000000ff0500728c */ /* 0x000fc8000bf25300 */
[----:B------:R-:W-:-:S04]  /*0460*/  UISETP.EQ.OR.EX UP3, UPT, UR9, URZ, !UP1, UP2 ;  /* 0x000000ff0900728c */ /* 0x000fc8000cf62720 */
[----:B------:R-:W-:-:S06]  /*0470*/  UP2UR UR4, UPR, URZ, 0x8 ;  /* 0x00000008ff047883 */ /* 0x000fcc0008000000 */
[----:B------:R-:W-:Y:S01]  /*0480*/  MOV R54, UR4 ;  /* 0x0000000400367c02 */ /* 0x000fe20008000f00 */
[----:B------:R-:W-:Y:S06]  /*0490*/  BRA.U !UP3, `(.L_x_8) ;  /* 0x000000010b207547 */ /* 0x000fec000b800000 */
[----:B------:R-:W-:Y:S01]  /*04a0*/  UISETP.NE.U32.AND UP2, UPT, UR8, URZ, UPT ;  /* 0x000000ff0800728c */ /* 0x000fe2000bf45070 */
[----:B-----5:R-:W-:Y:S01]  /*04b0*/  FSETP.NEU.AND P0, PT, R27, RZ, PT ;  /* 0x000000ff1b00720b */ /* 0x020fe20003f0d000 */
[----:B------:R-:W-:Y:S02]  /*04c0*/  USEL UR4, URZ, 0xffffffff, UP1 ;  /* 0xffffffffff047887 */ /* 0x000fe40008800000 */
[----:B------:R-:W-:-:S10]  /*04d0*/  UISETP.NE.AND.EX UP2, UPT, UR9, URZ, UPT, UP2 ;  /* 0x000000ff0900728c */ /* 0x000fd4000bf45320 */
[----:B------:R-:W-:Y:S01]  /*04e0*/  VOTEU.ANY UP0, P0 ;  /* 0x0000000000ff7886 */ /* 0x000fe20000000100 */
[----:B------:R-:W-:-:S04]  /*04f0*/  @!UP2 USEL UR4, URZ, 0xffffffff, UP0 ;  /* 0xffffffffff04a887 */ /* 0x000fc80008000000 */
[----:B------:R-:W-:-:S04]  /*0500*/  ULOP3.LUT UR4, UR4, 0x1, URZ, 0xc0, !UPT ;  /* 0x0000000104047892 */ /* 0x000fc8000f8ec0ff */
[----:B------:R-:W-:-:S11]  /*0510*/  UISETP.NE.U32.AND UP4, UPT, UR4, 0x1, UPT ;  /* 0x000000010400788c */ /* 0x000fd6000bf85070 */
.L_x_8:
[----:B------:R-:W3:Y:S01]  /*0520*/  SHFL.IDX PT, R0, R52, RZ, 0x1f ;  /* 0x00001fff34007589 */ /* 0x000ee200000e0000 */
[----:B------:R-:W-:-:S04]  /*0530*/  UISETP.NE.AND UP0, UPT, UR18, 0x2, UPT ;  /* 0x000000021200788c */ /* 0x000fc8000bf05270 */
[----:B------:R-:W-:Y:S02]  /*0540*/  UISETP.EQ.AND UP2, UPT, UR68, URZ, !UP0 ;  /* 0x000000ff4400728c */ /* 0x000fe4000c742270 */
[----:B------:R-:W-:-:S04]  /*0550*/  USEL UR53, URZ, 0x1, UP0 ;  /* 0x00000001ff357887 */ /* 0x000fc80008000000 */
[----:B------:R-:W-:Y:S02]  /*0560*/  PLOP3.LUT P3, PT, P1, PT, UP2, 0x80, 0x8 ;  /* 0x000000000008781c */ /* 0x000fe40000f6f028 */
[----:B---3--:R-:W-:-:S13]  /*0570*/  ISETP.NE.AND P0, PT, R0, RZ, PT ;  /* 0x000000ff0000720c */ /* 0x008fda0003f05270 */
[----:B------:R-:W-:Y:S05]  /*0580*/  @P0 BRA `(.L_x_9) ;  /* 0x0000000000640947 */ /* 0x000fea0003800000 */
[----:B------:R-:W-:Y:S01]  /*0590*/  UMOV UR4, 0x400 ;  /* 0x0000040000047882 */ /* 0x000fe20000000000 */
[----:B------:R-:W-:Y:S01]  /*05a0*/  UMOV UR8, 0x1 ;  /* 0x0000000100087882 */ /* 0x000fe20000000000 */
[----:B------:R-:W-:Y:S01]  /*05b0*/  UMOV UR6, 0x4 ;  /* 0x0000000400067882 */ /* 0x000fe20000000000 */
[----:B------:R-:W-:Y:S02]  /*05c0*/  ULEA UR4, UR47, UR4, 0x18 ;  /* 0x000000042f047291 */ /* 0x000fe4000f8ec0ff */
[----:B------:R-:W-:-:S04]  /*05d0*/  UIADD3 UR8, UPT, UPT, -UR8, 0x100000, URZ ;  /* 0x0010000008087890 */ /* 0x000fc8000fffe1ff */
[----:B------:R-:W-:Y:S02]  /*05e0*/  USHF.L.U32 UR9, UR8, 0xb, URZ ;  /* 0x0000000b08097899 */ /* 0x000fe400080006ff */
[----:B------:R-:W-:Y:S02]  /*05f0*/  USHF.L.U32 UR8, UR8, 0x1, URZ ;  /* 0x0000000108087899 */ /* 0x000fe400080006ff */
[----:B------:R-:W-:-:S04]  /*0600*/  UIADD3 UR6, UPT, UPT, -UR6, 0x100000, URZ ;  /* 0x0010000006067890 */ /* 0x000fc8000fffe1ff */
[----:B------:R-:W-:Y:S02]  /*0610*/  USHF.L.U32 UR7, UR6, 0xb, URZ ;  /* 0x0000000b06077899 */ /* 0x000fe400080006ff */
[----:B------:R-:W-:Y:S01]  /*0620*/  USHF.L.U32 UR6, UR6, 0x1, URZ ;  /* 0x0000000106067899 */ /* 0x000fe200080006ff */
[----:B------:R-:W-:Y:S01]  /*0630*/  ELECT P0, URZ, PT ;  /* 0x0000000000ff782f */ /* 0x000fe20003800000 */
[----:B------:R-:W3:Y:S02]  /*0640*/  FENCE.VIEW.ASYNC.S ;  /* 0x00000000000073c6 */ /* 0x000ee40000000000 */
[----:B---3--:R3:W4:Y:S08]  /*0650*/  SYNCS.EXCH.64 URZ, [UR4], UR8 ;  /* 0x0000000804ff75b2 */ /* 0x0087300008000100 */
[----:B------:R3:W1:Y:S01]  /*0660*/  SYNCS.EXCH.64 URZ, [UR4+0x30], UR6 ;  /* 0x0000300604ff75b2 */ /* 0x0006620008000100 */
        /* <DEDUP_REMOVED lines=10> */
[----:B------:R-:W-:Y:S01]  /*0710*/  NOP ;  /* 0x0000000000007918 */ /* 0x000fe20000000000 */
.L_x_9:
[----:B------:R-:W2:Y:S01]  /*0720*/  SHFL.IDX PT, R0, R52, RZ, 0x1f ;  /* 0x00001fff34007589 */ /* 0x000ea200000e0000 */
[----:B------:R-:W-:Y:S01]  /*0730*/  NOP ;  /* 0x0000000000007918 */ /* 0x000fe20000000000 */
[----:B--2---:R-:W-:-:S13]  /*0740*/  ISETP.NE.AND P0, PT, R0, 0x1, PT ;  /* 0x000000010000780c */ /* 0x004fda0003f05270 */
[----:B------:R-:W-:Y:S05]  /*0750*/  @P0 BRA `(.L_x_10) ;  /* 0x0000000000540947 */ /* 0x000fea0003800000 */
[----:B---3--:R-:W-:Y:S01]  /*0760*/  UMOV UR4, 0x400 ;  /* 0x0000040000047882 */ /* 0x008fe20000000000 */
        /* <DEDUP_REMOVED lines=10> */
[----:B------:R-:W2:Y:S02]  /*0810*/  FENCE.VIEW.ASYNC.S ;  /* 0x00000000000073c6 */ /* 0x000ea40000000000 */
[----:B--2---:R2:W3:Y:S08]  /*0820*/  SYNCS.EXCH.64 URZ, [UR4+0x60], UR8 ;  /* 0x0000600804ff75b2 */ /* 0x0044f00008000100 */
        /* <DEDUP_REMOVED lines=8> */
.L_x_10:
[----:B------:R-:W4:Y:S01]  /*08b0*/  SHFL.IDX PT, R0, R52, RZ, 0x1f ;  /* 0x00001fff34007589 */ /* 0x000f2200000e0000 */
[----:B------:R-:W-:Y:S01]  /*08c0*/  NOP ;  /* 0x0000000000007918 */ /* 0x000fe20000000000 */
[----:B----4-:R-:W-:-:S13]  /*08d0*/  ISETP.NE.AND P0, PT, R0, 0x3, PT ;  /* 0x000000030000780c */ /* 0x010fda0003f05270 */
[----:B------:R-:W-:Y:S05]  /*08e0*/  @P0 BRA `(.L_x_11) ;  /* 0x00000000002c0947 */ /* 0x000fea0003800000 */
[----:B--23--:R-:W-:Y:S01]  /*08f0*/  UMOV UR6, 0x400 ;  /* 0x0000040000067882 */ /* 0x00cfe20000000000 */
[----:B------:R-:W-:Y:S01]  /*0900*/  UMOV UR4, 0x20 ;  /* 0x0000002000047882 */ /* 0x000fe20000000000 */
[----:B------:R-:W-:Y:S02]  /*0910*/  ULEA UR6, UR47, UR6, 0x18 ;  /* 0x000000062f067291 */ /* 0x000fe4000f8ec0ff */
[----:B------:R-:W-:-:S04]  /*0920*/  UIADD3 UR4, UPT, UPT, -UR4, 0x100000, URZ ;  /* 0x0010000004047890 */ /* 0x000fc8000fffe1ff */
[----:B------:R-:W-:Y:S02]  /*0930*/  USHF.L.U32 UR5, UR4, 0xb, URZ ;  /* 0x0000000b04057899 */ /* 0x000fe400080006ff */
[----:B------:R-:W-:Y:S01]  /*0940*/  USHF.L.U32 UR4, UR4, 0x1, URZ ;  /* 0x0000000104047899 */ /* 0x000fe200080006ff */
[----:B------:R-:W-:Y:S01]  /*0950*/  ELECT P0, URZ, PT ;  /* 0x0000000000ff782f */ /* 0x000fe20003800000 */
[----:B------:R-:W2:Y:S10]  /*0960*/  FENCE.VIEW.ASYNC.S ;  /* 0x00000000000073c6 */ /* 0x000eb40000000000 */
[----:B--2---:R4:W2:Y:S01]  /*0970*/  SYNCS.EXCH.64 URZ, [UR6+0xa0], UR4 ;  /* 0x0000a00406ff75b2 */ /* 0x0048a20008000100 */
[----:B------:R4:W3:Y:S02]  /*0980*/  SYNCS.EXCH.64 URZ, [UR6+0xa8], UR4 ;  /* 0x0000a80406ff75b2 */ /* 0x0008e40008000100 */
[----:B----4-:R-:W-:Y:S01]  /*0990*/  NOP ;  /* 0x0000000000007918 */ /* 0x010fe20000000000 */
.L_x_11:
[----:B------:R-:W4:Y:S01]  /*09a0*/  SHFL.IDX PT, R0, R52, RZ, 0x1f ;  /* 0x00001fff34007589 */ /* 0x000f2200000e0000 */
[----:B------:R-:W-:Y:S01]  /*09b0*/  NOP ;  /* 0x0000000000007918 */ /* 0x000fe20000000000 */
[----:B----4-:R-:W-:-:S13]  /*09c0*/  ISETP.NE.AND P0, PT, R0, 0x4, PT ;  /* 0x000000040000780c */ /* 0x010fda0003f05270 */
[----:B------:R-:W-:Y:S05]  /*09d0*/  @P0 BRA `(.L_x_12) ;  /* 0x0000000000480947 */ /* 0x000fea0003800000 */
[----:B--23--:R-:W-:Y:S01]  /*09e0*/  UMOV UR4, 0x720 ;  /* 0x0000072000047882 */ /* 0x00cfe20000000000 */
[----:B------:R-:W-:Y:S01]  /*09f0*/  UMOV UR6, 0x400 ;  /* 0x0000040000067882 */ /* 0x000fe20000000000 */
[----:B------:R-:W-:Y:S01]  /*0a00*/  USEL UR4, UR4, 0x620, UP4 ;  /* 0x0000062004047887 */ /* 0x000fe2000a000000 */
        /* <DEDUP_REMOVED lines=10> */
[----:B--2---:R4:W2:Y:S08]  /*0ab0*/  SYNCS.EXCH.64 URZ, [UR6+0xb0], UR8 ;  /* 0x0000b00806ff75b2 */ /* 0x0048b00008000100 */
[----:B------:R4:W3:Y:S01]  /*0ac0*/  SYNCS.EXCH.64 URZ, [UR6+0xc0], UR4 ;  /* 0x0000c00406ff75b2 */ /* 0x0008e20008000100 */
[----:B------:R4:W1:Y:S01]  /*0ad0*/  SYNCS.EXCH.64 URZ, [UR6+0xb8], UR8 ;  /* 0x0000b80806ff75b2 */ /* 0x0008620008000100 */
[----:B------:R4:W1:Y:S02]  /*0ae0*/  SYNCS.EXCH.64 URZ, [UR6+0xc8], UR4 ;  /* 0x0000c80406ff75b2 */ /* 0x0008640008000100 */
[----:B----4-:R-:W-:Y:S01]  /*0af0*/  NOP ;  /* 0x0000000000007918 */ /* 0x010fe20000000000 */
.L_x_12:
[----:B------:R-:W4:Y:S01]  /*0b00*/  SHFL.IDX PT, R0, R52, RZ, 0x1f ;  /* 0x00001fff34007589 */ /* 0x000f2200000e0000 */
[----:B------:R-:W-:Y:S01]  /*0b10*/  NOP ;  /* 0x0000000000007918 */ /* 0x000fe20000000000 */
[----:B----4-:R-:W-:-:S13]  /*0b20*/  ISETP.NE.AND P0, PT, R0, 0x5, PT ;  /* 0x000000050000780c */ /* 0x010fda0003f05270 */
[----:B------:R-:W-:Y:S05]  /*0b30*/  @P0 BRA `(.L_x_13) ;  /* 0x0000000000540947 */ /* 0x000fea0003800000 */
[----:B--23--:R-:W-:Y:S01]  /*0b40*/  UMOV UR4, 0x400 ;  /* 0x0000040000047882 */ /* 0x00cfe20000000000 */
        /* <DEDUP_REMOVED lines=14> */
[----:B------:R4:W1:Y:S01]  /*0c30*/  SYNCS.EXCH.64 URZ, [UR4+0xf8], UR8 ;  /* 0x0000f80804ff75b2 */ /* 0x0008620008000100 */
[----:B------:R4:W1:Y:S01]  /*0c40*/  SYNCS.EXCH.64 URZ, [UR4+0xe0], UR6 ;  /* 0x0000e00604ff75b2 */ /* 0x0008620008000100 */
[----:B------:R4:W1:Y:S01]  /*0c50*/  SYNCS.EXCH.64 URZ, [UR4+0x100], UR8 ;  /* 0x0001000804ff75b2 */ /* 0x0008620008000100 */
[----:B------:R4:W1:Y:S01]  /*0c60*/  SYNCS.EXCH.64 URZ, [UR4+0xe8], UR6 ;  /* 0x0000e80604ff75b2 */ /* 0x0008620008000100 */
[----:B------:R4:W1:Y:S02]  /*0c70*/  SYNCS.EXCH.64 URZ, [UR4+0x108], UR8 ;  /* 0x0001080804ff75b2 */ /* 0x0008640008000100 */
[----:B----4-:R-:W-:Y:S01]  /*0c80*/  NOP ;  /* 0x0000000000007918 */ /* 0x010fe20000000000 */
.L_x_13:
[----:B------:R-:W4:Y:S01]  /*0c90*/  SHFL.IDX PT, R0, R52, RZ, 0x1f ;  /* 0x00001fff34007589 */ /* 0x000f2200000e0000 */
[----:B------:R-:W-:Y:S01]  /*0ca0*/  ISETP.NE.OR P1, PT, RZ, UR18, !P1 ;  /* 0x00000012ff007c0c */ /* 0x000fe2000cf25670 */
        /* <DEDUP_REMOVED lines=12> */
[----:B------:R4:W3:Y:S01]  /*0d70*/  SYNCS.EXCH.64 URZ, [UR4+0x120], UR6 ;  /* 0x0001200604ff75b2 */ /* 0x0008e20008000100 */
[----:B------:R4:W1:Y:S01]  /*0d80*/  SYNCS.EXCH.64 URZ, [UR4+0x118], UR6 ;  /* 0x0001180604ff75b2 */ /* 0x0008620008000100 */
[----:B------:R4:W1:Y:S02]  /*0d90*/  SYNCS.EXCH.64 URZ, [UR4+0x128], UR6 ;  /* 0x0001280604ff75b2 */ /* 0x0008640008000100 */
[----:B----4-:R-:W-:Y:S01]  /*0da0*/  NOP ;  /* 0x0000000000007918 */ /* 0x010fe20000000000 */
.L_x_14:
[----:B------:R-:W-:Y:S01]  /*0db0*/  VOTEU.ALL UP0, P1 ;  /* 0x0000000000ff7886 */ /* 0x000fe20000800000 */
[----:B--23--:R-:W-:Y:S01]  /*0dc0*/  UMOV UR4, 0x20 ;  /* 0x0000002000047882 */ /* 0x00cfe20000000000 */
[----:B------:R-:W2:Y:S01]  /*0dd0*/  LDCU UR7, c[0x0][0x36c] ;  /* 0x00006d80ff0777ac */ /* 0x000ea20008000800 */
[----:B------:R-:W-:Y:S01]  /*0de0*/  NOP ;  /* 0x0000000000007918 */ /* 0x000fe20000000000 */
[----:B------:R-:W-:Y:S01]  /*0df0*/  LOP3.LUT R0, R65, 0x1f, RZ, 0xc0, !PT ;  /* 0x0000001f41007812 */ /* 0x000fe200078ec0ff */
[----:B------:R-:W-:Y:S01]  /*0e00*/  @!UP0 UMOV UR6, 0x400 ;  /* 0x0000040000068882 */ /* 0x000fe20000000000 */
[----:B------:R-:W-:-:S04]  /*0e10*/  @!UP0 UIADD3 UR4, UPT, UPT, -UR4, 0x100000, URZ ;  /* 0x0010000004048890 */ /* 0x000fc8000fffe1ff */
[----:B------:R-:W-:Y:S02]  /*0e20*/  @!UP0 USHF.L.U32 UR5, UR4, 0xb, URZ ;  /* 0x0000000b04058899 */ /* 0x000fe400080006ff */
[----:B------:R-:W-:Y:S02]  /*0e30*/  @!UP0 USHF.L.U32 UR4, UR4, 0x1, URZ ;  /* 0x0000000104048899 */ /* 0x000fe400080006ff */
[----:B------:R-:W-:Y:S01]  /*0e40*/  @!UP0 ULEA UR6, UR47, UR6, 0x18 ;  /* 0x000000062f068291 */ /* 0x000fe2000f8ec0ff */
[----:B------:R-:W-:Y:S01]  /*0e50*/  VOTEU.ALL UP0, P1 ;  /* 0x0000000000ff7886 */ /* 0x000fe20000800000 */
[----:B------:R-:W-:Y:S02]  /*0e60*/  UISETP.NE.AND UP5, UPT, UR18, URZ, UPT ;  /* 0x000000ff1200728c */ /* 0x000fe4000bfa5270 */
[----:B--2---:R-:W-:Y:S01]  /*0e70*/  UISETP.EQ.U32.AND UP6, UPT, UR7, 0x1, UPT ;  /* 0x000000010700788c */ /* 0x004fe2000bfc2070 */
[----:B------:R-:W2:Y:S07]  /*0e80*/  FENCE.VIEW.ASYNC.S ;  /* 0x00000000000073c6 */ /* 0x000eae0000000000 */
[----:B--2---:R2:W3:Y:S01]  /*0e90*/  @!UP0 SYNCS.EXCH.64 URZ, [UR6+0x130], UR4 ;  /* 0x0001300406ff85b2 */ /* 0x0044e20008000100 */
[----:B------:R-:W-:Y:S05]  /*0ea0*/  BRA.U !UP6, `(.L_x_15) ;  /* 0x000000010e087547 */ /* 0x000fea000b800000 */
[----:B-1-3--:R-:W-:Y:S01]  /*0eb0*/  UCGABAR_ARV ;  /* 0x00000000000079c7 */ /* 0x00afe20008000000 */
[----:B------:R-:W-:Y:S05]  /*0ec0*/  BRA `(.L_x_16) ;  /* 0x0000000000047947 */ /* 0x000fea0003800000 */
.L_x_15:
[----:B-1-3--:R-:W-:Y:S01]  /*0ed0*/  NOP ;  /* 0x0000000000007918 */ /* 0x00afe20000000000 */
.L_x_16:
[----:B------:R-:W1:Y:S01]  /*0ee0*/  S2UR UR27, SR_CTAID.X ;  /* 0x00000000001b79c3 */ /* 0x000e620000002500 */
[----:B------:R-:W-:-:S05]  /*0ef0*/  CS2R.32 R53, SR_CgaSize ;  /* 0x0000000000357805 */ /* 0x000fca0000008a00 */
[----:B------:R-:W-:-:S05]  /*0f00*/  IMAD R53, R53, -0xa0, RZ ;  /* 0xffffff6035357824 */ /* 0x000fca00078e02ff */
[----:B--2---:R-:W-:-:S14]  /*0f10*/  R2UR UR5, R53 ;  /* 0x00000000350572ca */ /* 0x004fdc00000e0000 */
[----:B------:R-:W2:Y:S01]  /*0f20*/  LDCU UR5, c[0x0][UR5+0x2b0] ;  /* 0x00005600050577ac */ /* 0x000ea20008000800 */
[----:B------:R-:W-:-:S05]  /*0f30*/  CS2R.32 R53, SR_CgaSize ;  /* 0x0000000000357805 */ /* 0x000fca0000008a00 */
[----:B------:R-:W-:-:S05]  /*0f40*/  IMAD R53, R53, -0xa0, RZ ;  /* 0xffffff6035357824 */ /* 0x000fca00078e02ff */
[----:B------:R-:W-:-:S14]  /*0f50*/  R2UR UR4, R53 ;  /* 0x00000000350472ca */ /* 0x000fdc00000e0000 */
[----:B------:R-:W3:Y:S01]  /*0f60*/  LDCU UR4, c[0x0][UR4+0x2b4] ;  /* 0x00005680040477ac */ /* 0x000ee20008000800 */
[----:B------:R-:W4:Y:S01]  /*0f70*/  S2UR UR26, SR_CTAID.Y ;  /* 0x00000000001a79c3 */ /* 0x000f220000002600 */
[----:B------:R-:W-:-:S05]  /*0f80*/  CS2R.32 R53, SR_CgaSize ;  /* 0x0000000000357805 */ /* 0x000fca0000008a00 */
[----:B------:R-:W-:-:S05]  /*0f90*/  IMAD R53, R53, -0xa0, RZ ;  /* 0xffffff6035357824 */ /* 0x000fca00078e02ff */
[----:B------:R-:W-:-:S14]  /*0fa0*/  R2UR UR7, R53 ;  /* 0x00000000350772ca */ /* 0x000fdc00000e0000 */
[----:B------:R-:W3:Y:S01]  /*0fb0*/  LDCU UR7, c[0x0][UR7+0x2a4] ;  /* 0x00005480070777ac */ /* 0x000ee20008000800 */
[----:B------:R-:W-:-:S05]  /*0fc0*/  CS2R.32 R53, SR_CgaSize ;  /* 0x0000000000357805 */ /* 0x000fca0000008a00 */
[----:B------:R-:W-:-:S05]  /*0fd0*/  IMAD R53, R53, -0xa0, RZ ;  /* 0xffffff6035357824 */ /* 0x000fca00078e02ff */
[----:B------:R-:W-:-:S14]  /*0fe0*/  R2UR UR63, R53 ;  /* 0x00000000353f72ca */ /* 0x000fdc00000e0000 */
[----:B------:R-:W3:Y:S01]  /*0ff0*/  LDCU UR63, c[0x0][UR63+0x2a0] ;  /* 0x000054003f3f77ac */ /* 0x000ee20008000800 */
[----:B------:R-:W-:Y:S01]  /*1000*/  UISETP.GT.U32.AND UP0, UPT, UR68, 0xffff, UPT ;  /* 0x0000ffff4400788c */ /* 0x000fe2000bf04070 */
[----:B------:R-:W3:Y:S01]  /*1010*/  LDCU UR19, c[0x0][0xb24] ;  /* 0x00016480ff1377ac */ /* 0x000ee20008000800 */
[----:B------:R-:W3:Y:S01]  /*1020*/  LDCU UR45, c[0x0][0xb24] ;  /* 0x00016480ff2d77ac */ /* 0x000ee20008000800 */
[----:B-1----:R-:W-:Y:S01]  /*1030*/  I2FP.F32.U32 R3, UR27 ;  /* 0x0000001b00037c45 */ /* 0x002fe20008201000 */
[----:B------:R-:W1:Y:S04]  /*1040*/  LDCU UR22, c[0x0][0xb30] ;  /* 0x00016600ff1677ac */ /* 0x000e680008000800 */
[----:B--2---:R-:W-:Y:S01]  /*1050*/  FMUL R3, R3, UR5 ;  /* 0x0000000503037c20 */ /* 0x004fe20008400000 */
[----:B------:R-:W-:Y:S01]  /*1060*/  USHF.L.U32 UR30, UR47, 0x8, URZ ;  /* 0x000000082f1e7899 */ /* 0x000fe200080006ff */
[----:B----4-:R-:W-:Y:S01]  /*1070*/  I2FP.F32.U32 R2, UR26 ;  /* 0x0000001a00027c45 */ /* 0x010fe20008201000 */
[----:B------:R-:W-:-:S03]  /*1080*/  USHF.L.U32 UR54, UR27, 0x6, URZ ;  /* 0x000000061b367899 */ /* 0x000fc600080006ff */
[----:B------:R-:W2:Y:S01]  /*1090*/  F2I.U32.TRUNC.NTZ R3, R3 ;  /* 0x0000000300037305 */ /* 0x000ea2000020f000 */
[----:B------:R-:W-:Y:S01]  /*10a0*/  USEL UR29, UR68, 0xffff, !UP0 ;  /* 0x0000ffff441d7887 */ /* 0x000fe2000c000000 */
[----:B---3--:R-:W-:-:S06]  /*10b0*/  FMUL R2, R2, UR4 ;  /* 0x0000000402027c20 */ /* 0x008fcc0008400000 */
[----:B------:R-:W3:Y:S01]  /*10c0*/  F2I.U32.TRUNC.NTZ R2, R2 ;  /* 0x0000000200027305 */ /* 0x000ee2000020f000 */
[----:B--2---:R-:W-:Y:S02]  /*10d0*/  R2UR UR4, R3 ;  /* 0x00000000030472ca */ /* 0x004fe400000e0000 */
[----:B------:R-:W-:Y:S02]  /*10e0*/  PRMT R3, RZ, 0x7610, R3 ;  /* 0x00007610ff037816 */ /* 0x000fe40000000003 */
[----:B---3--:R-:W-:Y:S02]  /*10f0*/  R2UR UR6, R2 ;  /* 0x00000000020672ca */ /* 0x008fe400000e0000 */
[----:B------:R-:W-:-:S07]  /*1100*/  PRMT R2, RZ, 0x7610, R2 ;  /* 0x00007610ff027816 */ /* 0x000fce0000000002 */
[----:B------:R-:W-:-:S04]  /*1110*/  UIADD3 UR5, UPT, UPT, -UR4, URZ, URZ ;  /* 0x000000ff04057290 */ /* 0x000fc8000fffe1ff */
[----:B------:R-:W-:Y:S02]  /*1120*/  UIMAD UR63, UR63, UR5, UR27 ;  /* 0x000000053f3f72a4 */ /* 0x000fe4000f8e021b */
[----:B------:R-:W-:-:S04]  /*1130*/  UIADD3 UR4, UPT, UPT, -UR6, URZ, URZ ;  /* 0x000000ff06047290 */ /* 0x000fc8000fffe1ff */
[----:B------:R-:W-:-:S06]  /*1140*/  UIMAD UR4, UR7, UR4, UR26 ;  /* 0x00000004070472a4 */ /* 0x000fcc000f8e021a */
[----:B------:R-:W-:Y:S01]  /*1150*/  IMAD.U32 R53, RZ, RZ, UR4 ;  /* 0x00000004ff357e24 */ /* 0x000fe2000f8e00ff */
[----:B-1----:R-:W-:Y:S06]  /*1160*/  BRA.U UP5, `(.L_x_17) ;  /* 0x0000000105687547 */ /* 0x002fec000b800000 */
[----:B------:R-:W-:Y:S01]  /*1170*/  R2UR UR4, R53 ;  /* 0x00000000350472ca */ /* 0x000fe200000e0000 */
[----:B------:R-:W-:-:S12]  /*1180*/  ULOP3.LUT UR5, UR63, 0x4, URZ, 0x3c, !UPT ;  /* 0x000000043f057892 */ /* 0x000fd8000f8e3cff */
[----:B------:R-:W-:Y:S02]  /*1190*/  UISETP.NE.AND UP0, UPT, UR4, URZ, UPT ;  /* 0x000000ff0400728c */ /* 0x000fe4000bf05270 */
[----:B------:R-:W-:Y:S02]  /*11a0*/  ULOP3.LUT UR4, UR63, 0x2, URZ, 0x3c, !UPT ;  /* 0x000000023f047892 */ /* 0x000fe4000f8e3cff */
[----:B------:R-:W-:-:S04]  /*11b0*/  UISETP.GT.U32.AND UP2, UPT, UR63, 0x1, UP0 ;  /* 0x000000013f00788c */ /* 0x000fc80008744070 */
[----:B------:R-:W-:Y:S02]  /*11c0*/  USEL UR8, URZ, 0x1, UP2 ;  /* 0x00000001ff087887 */ /* 0x000fe40009000000 */
[----:B------:R-:W-:Y:S02]  /*11d0*/  USEL UR7, URZ, 0x2, UP2 ;  /* 0x00000002ff077887 */ /* 0x000fe40009000000 */
[----:B------:R-:W-:Y:S02]  /*11e0*/  UISETP.GT.U32.AND UP2, UPT, UR4, 0x1, UP0 ;  /* 0x000000010400788c */ /* 0x000fe40008744070 */
[----:B------:R-:W-:Y:S02]  /*11f0*/  ULOP3.LUT UR4, UR63, 0x6, URZ, 0x3c, !UPT ;  /* 0x000000063f047892 */ /* 0x000fe4000f8e3cff */
[----:B------:R-:W-:Y:S02]  /*1200*/  USEL UR6, URZ, 0x4, UP2 ;  /* 0x00000004ff067887 */ /* 0x000fe40009000000 */
[----:B------:R-:W-:-:S02]  /*1210*/  USEL UR9, URZ, 0x8, UP2 ;  /* 0x00000008ff097887 */ /* 0x000fc40009000000 */
[----:B------:R-:W-:Y:S02]  /*1220*/  UISETP.GT.U32.AND UP2, UPT, UR5, 0x1, UP0 ;  /* 0x000000010500788c */ /* 0x000fe40008744070 */
[----:B------:R-:W-:Y:S02]  /*1230*/  UISETP.GT.U32.AND UP0, UPT, UR4, 0x1, UP0 ;  /* 0x000000010400788c */ /* 0x000fe40008704070 */
[----:B------:R-:W-:Y:S02]  /*1240*/  USEL UR4, URZ, 0x10, UP2 ;  /* 0x00000010ff047887 */ /* 0x000fe40009000000 */
[----:B------:R-:W-:Y:S02]  /*1250*/  UIADD3 UR5, UPT, UPT, UR6, UR7, UR8 ;  /* 0x0000000706057290 */ /* 0x000fe4000fffe008 */
[----:B------:R-:W-:Y:S02]  /*1260*/  USEL UR7, URZ, 0x40, UP0 ;  /* 0x00000040ff077887 */ /* 0x000fe40008000000 */
[----:B------:R-:W-:-:S02]  /*1270*/  USEL UR8, URZ, 0x20, UP2 ;  /* 0x00000020ff087887 */ /* 0x000fc40009000000 */
[----:B------:R-:W-:Y:S02]  /*1280*/  UIADD3 UR5, UPT, UPT, UR4, UR5, UR9 ;  /* 0x0000000504057290 */ /* 0x000fe4000fffe009 */
[----:B------:R-:W-:Y:S02]  /*1290*/  ULOP3.LUT UR4, UR63, 0xfffffffe, URZ, 0xc0, !UPT ;  /* 0xfffffffe3f047892 */ /* 0x000fe4000f8ec0ff */
[----:B------:R-:W-:Y:S02]  /*12a0*/  USEL UR6, URZ, 0x80, UP0 ;  /* 0x00000080ff067887 */ /* 0x000fe40008000000 */
[----:B------:R-:W-:-:S03]  /*12b0*/  UIADD3 UR5, UPT, UPT, UR7, UR5, UR8 ;  /* 0x0000000507057290 */ /* 0x000fc6000fffe008 */
[----:B------:R-:W-:Y:S01]  /*12c0*/  UMOV UR7, 0x3 ;  /* 0x0000000300077882 */ /* 0x000fe20000000000 */
[----:B------:R-:W-:Y:S02]  /*12d0*/  UIADD3 UR5, UPT, UPT, UR5, UR6, URZ ;  /* 0x0000000605057290 */ /* 0x000fe4000fffe0ff */
[----:B------:R-:W-:-:S04]  /*12e0*/  USHF.L.U32 UR4, UR7, UR4, URZ ;  /* 0x0000000407047299 */ /* 0x000fc800080006ff */
[----:B------:R-:W-:Y:S02]  /*12f0*/  MOV R3, UR5 ;  /* 0x0000000500037c02 */ /* 0x000fe40008000f00 */
[----:B------:R-:W-:-:S07]  /*1300*/  IMAD.U32 R2, RZ, RZ, UR4 ;  /* 0x00000004ff027e24 */ /* 0x000fce000f8e00ff */
.L_x_17:
[----:B------:R-:W1:Y:S01]  /*1310*/  S2UR UR36, SR_CTAID.Z ;  /* 0x00000000002479c3 */ /* 0x000e620000002700 */
[----:B------:R-:W-:Y:S01]  /*1320*/  UISETP.GE.AND UP0, UPT, UR19, 0x1, UPT ;  /* 0x000000011300788c */ /* 0x000fe2000bf06270 */
[----:B------:R-:W-:-:S08]  /*1330*/  UMOV UR23, 0x55 ;  /* 0x0000005500177882 */ /* 0x000fd00000000000 */
[----:B------:R-:W-:Y:S05]  /*1340*/  BRA.U !UP0, `(.L_x_18) ;  /* 0x0000000108d07547 */ /* 0x000fea000b800000 */
[----:B------:R-:W2:Y:S01]  /*1350*/  LDCU.128 UR12, c[0x0][0xb10] ;  /* 0x00016200ff0c77ac */ /* 0x000ea20008000c00 */
[----:B------:R-:W3:Y:S01]  /*1360*/  LDCU UR6, c[0x0][0x370] ;  /* 0x00006e00ff0677ac */ /* 0x000ee20008000800 */
[----:B------:R-:W4:Y:S01]  /*1370*/  LDCU UR7, c[0x0][0x374] ;  /* 0x00006e80ff0777ac */ /* 0x000f220008000800 */
[----:B------:R-:W1:Y:S01]  /*1380*/  LDCU UR20, c[0x0][0xb0c] ;  /* 0x00016180ff1477ac */ /* 0x000e620008000800 */
[----:B------:R-:W1:Y:S01]  /*1390*/  LDCU UR21, c[0x0][0xb20] ;  /* 0x00016400ff1577ac */ /* 0x000e620008000800 */
[----:B------:R-:W1:Y:S01]  /*13a0*/  LDCU.64 UR8, c[0x0][0xb28] ;  /* 0x00016500ff0877ac */ /* 0x000e620008000a00 */
[----:B--2---:R-:W-:Y:S02]  /*13b0*/  UISETP.NE.AND UP3, UPT, UR14, 0x1, UPT ;  /* 0x000000010e00788c */ /* 0x004fe4000bf65270 */
[----:B----4-:R-:W-:Y:S02]  /*13c0*/  UIMAD.WIDE.U32 UR10, UR7, UR15, URZ ;  /* 0x0000000f070a72a5 */ /* 0x010fe4000f8e00ff */
[----:B---3--:R-:W-:-:S02]  /*13d0*/  UIMAD.WIDE.U32 UR16, UR6, UR12, URZ ;  /* 0x0000000c061072a5 */ /* 0x008fc4000f8e00ff */
[----:B-1----:R-:W-:Y:S02]  /*13e0*/  UISETP.NE.AND UP0, UPT, UR20, 0x1, UPT ;  /* 0x000000011400788c */ /* 0x002fe4000bf05270 */
[----:B------:R-:W-:Y:S01]  /*13f0*/  UIMAD.WIDE.U32 UR4, UR27, UR12, URZ ;  /* 0x0000000c1b0472a5 */ /* 0x000fe2000f8e00ff */
[----:B------:R-:W-:Y:S02]  /*1400*/  UMOV UR10, UR11 ;  /* 0x0000000b000a7c82 */ /* 0x000fe40008000000 */
[----:B------:R-:W-:Y:S01]  /*1410*/  UMOV UR16, UR17 ;  /* 0x0000001100107c82 */ /* 0x000fe20008000000 */
[----:B------:R-:W-:Y:S02]  /*1420*/  @UP3 USHF.R.U32.HI UR7, URZ, UR21, UR10 ;  /* 0x00000015ff073299 */ /* 0x000fe4000801160a */
[----:B------:R-:W-:Y:S02]  /*1430*/  UISETP.NE.AND UP2, UPT, UR19, 0x1, UPT ;  /* 0x000000011300788c */ /* 0x000fe4000bf45270 */
[----:B------:R-:W-:-:S02]  /*1440*/  USHF.R.U32.HI UR5, URZ, UR13, UR5 ;  /* 0x0000000dff057299 */ /* 0x000fc40008011605 */
[----:B------:R-:W-:Y:S02]  /*1450*/  @UP0 USHF.R.U32.HI UR6, URZ, UR13, UR16 ;  /* 0x0000000dff060299 */ /* 0x000fe40008011610 */
[----:B------:R-:W-:Y:S02]  /*1460*/  UIMAD.WIDE.U32 UR12, UR26, UR15, URZ ;  /* 0x0000000f1a0c72a5 */ /* 0x000fe4000f8e00ff */
[----:B------:R-:W-:Y:S02]  /*1470*/  UIMAD.WIDE.U32 UR10, UR7, UR8, URZ ;  /* 0x00000008070a72a5 */ /* 0x000fe4000f8e00ff */
[----:B------:R-:W-:Y:S02]  /*1480*/  UIMAD.WIDE.U32 UR16, UR6, UR8, URZ ;  /* 0x00000008061072a5 */ /* 0x000fe4000f8e00ff */
[----:B------:R-:W-:Y:S01]  /*1490*/  USEL UR5, UR27, UR5, !UP0 ;  /* 0x000000051b057287 */ /* 0x000fe2000c000000 */
[----:B------:R-:W-:Y:S02]  /*14a0*/  UMOV UR4, UR13 ;  /* 0x0000000d00047c82 */ /* 0x000fe40008000000 */
[----:B------:R-:W-:Y:S01]  /*14b0*/  UMOV UR10, UR11 ;  /* 0x0000000b000a7c82 */ /* 0x000fe20008000000 */
[----:B------:R-:W-:-:S02]  /*14c0*/  USHF.R.U32.HI UR4, URZ, UR21, UR4 ;  /* 0x00000015ff047299 */ /* 0x000fc40008011604 */
[----:B------:R-:W-:Y:S01]  /*14d0*/  @UP2 USHF.R.U32.HI UR7, URZ, UR9, UR10 ;  /* 0x00000009ff072299 */ /* 0x000fe2000801160a */
[----:B------:R-:W-:Y:S01]  /*14e0*/  UMOV UR16, UR17 ;  /* 0x0000001100107c82 */ /* 0x000fe20008000000 */
[----:B------:R-:W-:Y:S02]  /*14f0*/  USEL UR4, UR26, UR4, !UP3 ;  /* 0x000000041a047287 */ /* 0x000fe4000d800000 */
[----:B------:R-:W-:Y:S02]  /*1500*/  @UP2 USHF.R.U32.HI UR6, URZ, UR9, UR16 ;  /* 0x00000009ff062299 */ /* 0x000fe40008011610 */
[----:B------:R-:W-:Y:S02]  /*1510*/  UIMAD UR7, UR7, UR19, URZ ;  /* 0x00000013070772a4 */ /* 0x000fe4000f8e02ff */
[----:B------:R-:W-:Y:S02]  /*1520*/  UIMAD UR12, UR6, UR19, URZ ;  /* 0x00000013060c72a4 */ /* 0x000fe4000f8e02ff */
[----:B------:R-:W-:-:S02]  /*1530*/  UISETP.GE.AND UP0, UPT, UR4, UR7, UPT ;  /* 0x000000070400728c */ /* 0x000fc4000bf06270 */
[----:B------:R-:W-:Y:S02]  /*1540*/  UIMAD.WIDE.U32 UR10, UR4, UR8, URZ ;  /* 0x00000008040a72a5 */ /* 0x000fe4000f8e00ff */
[----:B------:R-:W-:Y:S02]  /*1550*/  UISETP.GE.OR UP0, UPT, UR5, UR12, UP0 ;  /* 0x0000000c0500728c */ /* 0x000fe40008706670 */
[----:B------:R-:W-:Y:S02]  /*1560*/  UIMAD.WIDE.U32 UR12, UR5, UR8, URZ ;  /* 0x00000008050c72a5 */ /* 0x000fe4000f8e00ff */
[----:B------:R-:W-:Y:S01]  /*1570*/  UIADD3 UR10, UPT, UPT, -UR4, URZ, URZ ;  /* 0x000000ff040a7290 */ /* 0x000fe2000fffe1ff */
[----:B------:R-:W-:Y:S01]  /*1580*/  UMOV UR8, UR11 ;  /* 0x0000000b00087c82 */ /* 0x000fe20008000000 */
[----:B------:R-:W-:Y:S02]  /*1590*/  UIADD3 UR11, UPT, UPT, -UR5, URZ, URZ ;  /* 0x000000ff050b7290 */ /* 0x000fe4000fffe1ff */
[----:B------:R-:W-:-:S03]  /*15a0*/  USHF.R.U32.HI UR8, URZ, UR9, UR8 ;  /* 0x00000009ff087299 */ /* 0x000fc60008011608 */
[----:B------:R-:W-:Y:S01]  /*15b0*/  @!UP0 UMOV UR7, UR13 ;  /* 0x0000000d00078c82 */ /* 0x000fe20008000000 */
[----:B------:R-:W-:Y:S02]  /*15c0*/  UIMAD UR26, UR14, UR10, UR26 ;  /* 0x0000000a0e1a72a4 */ /* 0x000fe4000f8e021a */
[----:B------:R-:W-:Y:S02]  /*15d0*/  USEL UR8, UR4, UR8, !UP2 ;  /* 0x0000000804087287 */ /* 0x000fe4000d000000 */
[----:B------:R-:W-:Y:S02]  /*15e0*/  @!UP0 USHF.R.U32.HI UR7, URZ, UR9, UR7 ;  /* 0x00000009ff078299 */ /* 0x000fe40008011607 */
[----:B------:R-:W-:Y:S02]  /*15f0*/  UIADD3 UR9, UPT, UPT, -UR8, URZ, URZ ;  /* 0x000000ff08097290 */ /* 0x000fe4000fffe1ff */
[----:B------:R-:W-:Y:S02]  /*1600*/  @!UP0 USEL UR7, UR5, UR7, !UP2 ;  /* 0x0000000705078287 */ /* 0x000fe4000d000000 */
[----:B------:R-:W-:-:S02]  /*1610*/  UIMAD UR9, UR19, UR9, UR4 ;  /* 0x00000009130972a4 */ /* 0x000fc4000f8e0204 */
[----:B------:R-:W-:Y:S02]  /*1620*/  @!UP0 UIADD3 UR8, UPT, UPT, UR8, -UR7, URZ ;  /* 0x8000000708088290 */ /* 0x000fe4000fffe0ff */
[----:B------:R-:W-:Y:S02]  /*1630*/  @!UP0 UIMAD UR6, UR9, UR6, UR7 ;  /* 0x00000006090682a4 */ /* 0x000fe4000f8e0207 */
[----:B------:R-:W-:Y:S02]  /*1640*/  @!UP0 UIMAD UR4, UR8, UR19, UR5 ;  /* 0x00000013080482a4 */ /* 0x000fe4000f8e0205 */
[----:B------:R-:W-:Y:S02]  /*1650*/  UIMAD UR27, UR20, UR11, UR27 ;  /* 0x0000000b141b72a4 */ /* 0x000fe4000f8e021b */
[----:B------:R-:W-:Y:S01]  /*1660*/  UIMAD UR26, UR4, UR14, UR26 ;  /* 0x0000000e041a72a4 */ /* 0x000fe2000f8e021a */
[----:B------:R-:W-:Y:S02]  /*1670*/  @!UP0 UMOV UR5, UR6 ;  /* 0x0000000600058c82 */ /* 0x000fe40008000000 */
[----:B------:R-:W-:-:S12]  /*1680*/  UIMAD UR27, UR5, UR20, UR27 ;  /* 0x00000014051b72a4 */ /* 0x000fd8000f8e021b */
.L_x_18:
[----:B------:R-:W-:Y:S02]  /*1690*/  UISETP.NE.AND UP2, UPT, UR22, 0x1, UPT ;  /* 0x000000011600788c */ /* 0x000fe4000bf45270 */
[----:B------:R-:W-:Y:S02]  /*16a0*/  ULOP3.LUT UR29, UR29, 0xffff, URZ, 0xc0, !UPT ;  /* 0x0000ffff1d1d7892 */ /* 0x000fe4000f8ec0ff */
[----:B------:R-:W-:Y:S02]  /*16b0*/  UISETP.NE.AND UP0, UPT, UR18, 0x2, UPT ;  /* 0x000000021200788c */ /* 0x000fe4000bf05270 */
[----:B------:R-:W-:Y:S02]  /*16c0*/  ULOP3.LUT UR30, UR30, 0x600, URZ, 0xc0, !UPT ;  /* 0x000006001e1e7892 */ /* 0x000fe4000f8ec0ff */
[----:B------:R-:W-:Y:S02]  /*16d0*/  ULOP3.LUT UR54, UR54, 0x40, URZ, 0xc0, !UPT ;  /* 0x0000004036367892 */ /* 0x000fe4000f8ec0ff */
[----:B------:R-:W-:Y:S01]  /*16e0*/  USHF.L.U32 UR29, UR23, UR29, URZ ;  /* 0x0000001d171d7299 */ /* 0x000fe200080006ff */
[----:B------:R-:W-:Y:S11]  /*16f0*/  BRA.U UP2, `(.L_x_19) ;  /* 0x0000000102407547 */ /* 0x000ff6000b800000 */
[----:B------:R-:W2:Y:S01]  /*1700*/  LDCU.128 UR8, c[0x0][0xb10] ;  /* 0x00016200ff0877ac */ /* 0x000ea20008000c00 */
[----:B------:R-:W3:Y:S01]  /*1710*/  LDCU UR12, c[0x0][0xb0c] ;  /* 0x00016180ff0c77ac */ /* 0x000ee20008000800 */
[----:B------:R-:W4:Y:S01]  /*1720*/  LDCU UR13, c[0x0][0xb20] ;  /* 0x00016400ff0d77ac */ /* 0x000f220008000800 */
[----:B--2---:R-:W-:Y:S02]  /*1730*/  UIMAD.WIDE.U32 UR4, UR27, UR8, URZ ;  /* 0x000000081b0472a5 */ /* 0x004fe4000f8e00ff */
[----:B------:R-:W-:Y:S02]  /*1740*/  UIMAD.WIDE.U32 UR6, UR26, UR11, URZ ;  /* 0x0000000b1a0672a5 */ /* 0x000fe4000f8e00ff */
[----:B---3--:R-:W-:Y:S02]  /*1750*/  UISETP.NE.AND UP2, UPT, UR12, 0x1, UPT ;  /* 0x000000010c00788c */ /* 0x008fe4000bf45270 */
[----:B------:R-:W-:-:S03]  /*1760*/  USHF.R.U32.HI UR5, URZ, UR9, UR5 ;  /* 0x00000009ff057299 */ /* 0x000fc60008011605 */
[----:B------:R-:W-:Y:S01]  /*1770*/  UMOV UR4, UR7 ;  /* 0x0000000700047c82 */ /* 0x000fe20008000000 */
[----:B------:R-:W-:Y:S02]  /*1780*/  USEL UR5, UR27, UR5, !UP2 ;  /* 0x000000051b057287 */ /* 0x000fe4000d000000 */
[----:B------:R-:W-:Y:S02]  /*1790*/  UISETP.NE.AND UP2, UPT, UR10, 0x1, UPT ;  /* 0x000000010a00788c */ /* 0x000fe4000bf45270 */
[----:B----4-:R-:W-:-:S04]  /*17a0*/  USHF.R.U32.HI UR4, URZ, UR13, UR4 ;  /* 0x0000000dff047299 */ /* 0x010fc80008011604 */
[----:B------:R-:W-:-:S04]  /*17b0*/  USEL UR4, UR26, UR4, !UP2 ;  /* 0x000000041a047287 */ /* 0x000fc8000d000000 */
[----:B------:R-:W-:Y:S02]  /*17c0*/  UIADD3 UR6, UPT, UPT, UR5, -UR4, URZ ;  /* 0x8000000405067290 */ /* 0x000fe4000fffe0ff */
[----:B------:R-:W-:Y:S02]  /*17d0*/  UIADD3 UR4, UPT, UPT, -UR5, UR4, URZ ;  /* 0x0000000405047290 */ /* 0x000fe4000fffe1ff */
[----:B------:R-:W-:Y:S02]  /*17e0*/  UIMAD UR26, UR6, UR10, UR26 ;  /* 0x0000000a061a72a4 */ /* 0x000fe4000f8e021a */
[----:B------:R-:W-:-:S12]  /*17f0*/  UIMAD UR27, UR4, UR12, UR27 ;  /* 0x0000000c041b72a4 */ /* 0x000fd8000f8e021b */
.L_x_19:
[----:B------:R-:W-:Y:S05]  /*1800*/  BRA.U !UP6, `(.L_x_20) ;  /* 0x000000010e0c7547 */ /* 0x000fea000b800000 */
[----:B------:R-:W-:Y:S01]  /*1810*/  UCGABAR_WAIT ;  /* 0x0000000000007dc7 */ /* 0x000fe20008000000 */
[----:B------:R-:W-:Y:S01]  /*1820*/  CCTL.IVALL ;  /* 0x00000000ff00798f */ /* 0x000fe20002000000 */
[----:B------:R-:W-:Y:S05]  /*1830*/  BRA `(.L_x_21) ;  /* 0x0000000000047947 */ /* 0x000fea0003800000 */
.L_x_20:
[----:B------:R-:W-:Y:S06]  /*1840*/  BAR.SYNC.DEFER_BLOCKING 0x0 ;  /* 0x0000000000007b1d */ /* 0x000fec0000010000 */
.L_x_21:
[----:B------:R-:W-:Y:S05]  /*1850*/  BRA.U UP0, `(.L_x_22) ;  /* 0x0000001500947547 */ /* 0x000fea000b800000 */
[----:B------:R-:W2:Y:S01]  /*1860*/  LDCU UR6, c[0x0][0x38c] ;  /* 0x00007180ff0677ac */ /* 0x000ea20008000800 */
[----:B------:R-:W-:Y:S01]  /*1870*/  PLOP3.LUT P1, PT, PT, PT, UP4, 0x80, 0x8 ;  /* 0x000000000008781c */ /* 0x000fe20003f2f048 */
[----:B------:R-:W-:Y:S01]  /*1880*/  IMAD.MOV.U32 R12, RZ, RZ, 0x1 ;  /* 0x00000001ff0c7424 */ /* 0x000fe200078e00ff */
[----:B------:R-:W-:Y:S02]  /*1890*/  ISETP.NE.AND P2, PT, R0, RZ, P3 ;  /* 0x000000ff0000720c */ /* 0x000fe40001f45270 */
[----:B------:R-:W-:Y:S02]  /*18a0*/  CS2R R10, SRZ ;  /* 0x00000000000a7805 */ /* 0x000fe4000001ff00 */
[----:B------:R-:W-:Y:S01]  /*18b0*/  PLOP3.LUT P1, PT, P1, PT, PT, 0x8, 0x80 ;  /* 0x000000000080781c */ /* 0x000fe20000f2e170 */
[----:B------:R-:W-:Y:S01]  /*18c0*/  IMAD.MOV.U32 R9, RZ, RZ, RZ ;  /* 0x000000ffff097224 */ /* 0x000fe200078e00ff */
[----:B------:R-:W3:Y:S01]  /*18d0*/  LDCU UR48, c[0x0][0x370] ;  /* 0x00006e00ff3077ac */ /* 0x000ee20008000800 */
[----:B------:R-:W-:Y:S01]  /*18e0*/  IMAD.MOV.U32 R8, RZ, RZ, 0x1 ;  /* 0x00000001ff087424 */ /* 0x000fe200078e00ff */
[----:B------:R-:W4:Y:S01]  /*18f0*/  LDCU.64 UR40, c[0x0][0x348] ;  /* 0x00006900ff2877ac */ /* 0x000f220008000a00 */
[----:B------:R-:W-:Y:S01]  /*1900*/  ULEA.HI UR52, UR30, UR54, URZ, 0x1b ;  /* 0x000000361e347291 */ /* 0x000fe2000f8fd8ff */
[----:B------:R-:W1:Y:S01]  /*1910*/  LDCU UR46, c[0x0][0x374] ;  /* 0x00006e80ff2e77ac */ /* 0x000e620008000800 */
[----:B--2---:R-:W-:-:S02]  /*1920*/  UIADD3 UR5, UPT, UPT, UR6, 0x3f, URZ ;  /* 0x0000003f06057890 */ /* 0x004fc4000fffe0ff */
[----:B------:R-:W-:Y:S02]  /*1930*/  UIADD3 UR55, UPT, UPT, UR6, 0x7e, URZ ;  /* 0x0000007e06377890 */ /* 0x000fe4000fffe0ff */
[----:B------:R-:W-:Y:S01]  /*1940*/  USHF.R.S32.HI UR4, URZ, 0x1f, UR5 ;  /* 0x0000001fff047899 */ /* 0x000fe20008011405 */
[----:B------:R-:W-:-:S03]  /*1950*/  UMOV UR15, URZ ;  /* 0x000000ff000f7c82 */ /* 0x000fc60008000000 */
[----:B------:R-:W-:Y:S02]  /*1960*/  ULEA.HI UR4, UR4, UR5, URZ, 0x6 ;  /* 0x0000000504047291 */ /* 0x000fe4000f8f30ff */
[----:B------:R-:W-:Y:S02]  /*1970*/  UIADD3 UR5, UPT, UPT, UR6, -0x1, URZ ;  /* 0xffffffff06057890 */ /* 0x000fe4000fffe0ff */
[----:B------:R-:W-:Y:S02]  /*1980*/  USHF.R.S32.HI UR50, URZ, 0x6, UR4 ;  /* 0x00000006ff327899 */ /* 0x000fe40008011404 */
[----:B------:R-:W-:Y:S02]  /*1990*/  UISETP.GE.U32.AND UP1, UPT, UR5, -0x7f, UPT ;  /* 0xffffff810500788c */ /* 0x000fe4000bf26070 */
[----:B------:R-:W-:-:S04]  /*19a0*/  UISETP.LT.U32.AND UP0, UPT, UR50, 0x6, UPT ;  /* 0x000000063200788c */ /* 0x000fc8000bf01070 */
[----:B------:R-:W-:Y:S02]  /*19b0*/  USEL UR49, UR50, 0x6, UP0 ;  /* 0x0000000632317887 */ /* 0x000fe40008000000 */
[----:B------:R-:W-:Y:S02]  /*19c0*/  UISETP.NE.AND UP0, UPT, UR18, URZ, UPT ;  /* 0x000000ff1200728c */ /* 0x000fe4000bf05270 */
[----:B------:R-:W-:Y:S02]  /*19d0*/  UIADD3 UR4, UPT, UPT, UR49, -0x1, URZ ;  /* 0xffffffff31047890 */ /* 0x000fe4000fffe0ff */
[----:B------:R-:W-:Y:S02]  /*19e0*/  @UP1 UIADD3 UR4, UPT, UPT, UR49, URZ, URZ ;  /* 0x000000ff31041290 */ /* 0x000fe4000fffe0ff */
[----:B------:R-:W-:Y:S02]  /*19f0*/  USEL UR31, UR53, 0x2, UP0 ;  /* 0x00000002351f7887 */ /* 0x000fe40008000000 */
[----:B------:R-:W-:-:S02]  /*1a00*/  UIADD3 UR53, UPT, UPT, UR50, -UR49, URZ ;  /* 0x8000003132357290 */ /* 0x000fc4000fffe0ff */
[----:B------:R-:W-:Y:S02]  /*1a10*/  UIADD3 UR42, UPT, UPT, UR4, 0x1, URZ ;  /* 0x00000001042a7890 */ /* 0x000fe4000fffe0ff */
[----:B-1-34-:R-:W-:-:S12]  /*1a20*/  UIADD3 UR51, UPT, UPT, -UR4, URZ, URZ ;  /* 0x000000ff04337290 */ /* 0x01afd8000fffe1ff */
.L_x_44:
[----:B------:R-:W-:Y:S01]  /*1a30*/  UISETP.NE.AND UP0, UPT, UR47, URZ, UPT ;  /* 0x000000ff2f00728c */ /* 0x000fe2000bf05270 */
[----:B------:R-:W1:Y:S08]  /*1a40*/  S2UR UR47, SR_CgaCtaId ;  /* 0x00000000002f79c3 */ /* 0x000e700000008800 */
[----:B------:R-:W-:Y:S05]  /*1a50*/  BRA.U UP0, `(.L_x_23) ;  /* 0x0000000100347547 */ /* 0x000fea000b800000 */
[----:B------:R-:W2:Y:S01]  /*1a60*/  S2R R0, SR_CgaCtaId ;  /* 0x0000000000007919 */ /* 0x000ea20000008800 */
[----:B------:R-:W-:-:S04]  /*1a70*/  MOV R2, 0x400 ;  /* 0x0000040000027802 */ /* 0x000fc80000000f00 */
[----:B--2---:R-:W-:Y:S02]  /*1a80*/  LEA R0, R0, R2, 0x18 ;  /* 0x0000000200007211 */ /* 0x004fe400078ec0ff */
[----:B------:R-:W-:-:S03]  /*1a90*/  SHF.L.U32 R2, R8, 0x1f, RZ ;  /* 0x0000001f08027819 */ /* 0x000fc600000006ff */
[----:B------:R-:W-:-:S04]  /*1aa0*/  IMAD R0, R9, 0x8, R0 ;  /* 0x0000000809007824 */ /* 0x000fc800078e0200 */
[----:B------:R-:W2:Y:S02]  /*1ab0*/  SYNCS.PHASECHK.TRANS64.TRYWAIT P0, [R0+URZ+0x120], R2 ;  /* 0x00012002000075a7 */ /* 0x000ea400080011ff */
[----:B--2---:R-:W-:Y:S05]  /*1ac0*/  @!P0 BRA `(.L_x_24) ;  /* 0x0000007400208947 */ /* 0x004fea0003800000 */
.L_x_153:
[----:B------:R-:W-:Y:S01]  /*1ad0*/  VIADD R9, R9, 0x1 ;  /* 0x0000000109097836 */ /* 0x000fe20000000000 */
[----:B------:R2:W-:Y:S04]  /*1ae0*/  SYNCS.ARRIVE.TRANS64.A1T0 RZ, [R0+URZ+0x110], RZ ;  /* 0x000110ff00ff79a7 */ /* 0x0005e800081000ff */
[----:B------:R-:W-:-:S04]  /*1af0*/  ISETP.NE.AND P0, PT, R9, 0x2, PT ;  /* 0x000000020900780c */ /* 0x000fc80003f05270 */
[----:B------:R-:W-:Y:S02]  /*1b00*/  SEL R9, R9, RZ, P0 ;  /* 0x000000ff09097207 */ /* 0x000fe40000000000 */
[----:B--2---:R-:W-:-:S04]  /*1b10*/  SEL R0, RZ, 0x1, P0 ;  /* 0x00000001ff007807 */ /* 0x004fc80000000000 */
[----:B------:R-:W-:-:S07]  /*1b20*/  LOP3.LUT R8, R8, R0, RZ, 0x3c, !PT ;  /* 0x0000000008087212 */ /* 0x000fce00078e3cff */
.L_x_23:
[----:B------:R-:W-:Y:S01]  /*1b30*/  UMOV UR14, 0x400 ;  /* 0x00000400000e7882 */ /* 0x000fe20000000000 */
[----:B------:R-:W-:Y:S01]  /*1b40*/  UISETP.GE.U32.AND UP0, UPT, UR55, 0x7f, UPT ;  /* 0x0000007f3700788c */ /* 0x000fe2000bf06070 */
[----:B------:R-:W-:Y:S01]  /*1b50*/  SHF.L.U32 R0, R12, 0x1f, RZ ;  /* 0x0000001f0c007819 */ /* 0x000fe200000006ff */
[----:B-1----:R-:W-:Y:S02]  /*1b60*/  ULEA UR14, UR47, UR14, 0x18 ;  /* 0x0000000e2f0e7291 */ /* 0x002fe4000f8ec0ff */
[----:B------:R-:W-:Y:S02]  /*1b70*/  ULEA UR19, UR26, UR52, 0x7 ;  /* 0x000000341a137291 */ /* 0x000fe4000f8e38ff */
[----:B------:R-:W-:Y:S01]  /*1b80*/  ULEA UR4, UR15, UR14, 0x3 ;  /* 0x0000000e0f047291 */ /* 0x000fe2000f8e18ff */
[----:B------:R-:W-:-:S08]  /*1b90*/  UMOV UR13, URZ ;  /* 0x000000ff000d7c82 */ /* 0x000fd00008000000 */
[----:B------:R1:W2:Y:S01]  /*1ba0*/  SYNCS.PHASECHK.TRANS64.TRYWAIT P0, [UR4+0x30], R0 ;  /* 0x00003000ff0075a7 */ /* 0x0002a20008001104 */
[----:B------:R-:W-:-:S04]  /*1bb0*/  ULEA.HI UR4, UR27, UR27, URZ, 0x1 ;  /* 0x0000001b1b047291 */ /* 0x000fc8000f8f08ff */
[----:B------:R-:W-:-:S04]  /*1bc0*/  USHF.L.U32 UR4, UR4, 0x6, URZ ;  /* 0x0000000604047899 */ /* 0x000fc800080006ff */
[----:B------:R-:W-:Y:S01]  /*1bd0*/  ULOP3.LUT UR35, UR54, 0xffffff80, UR4, 0xf8, !UPT ;  /* 0xffffff8036237892 */ /* 0x000fe2000f8ef804 */
[----:B------:R-:W-:Y:S11]  /*1be0*/  BRA.U !UP0, `(.L_x_25) ;  /* 0x0000000108f87547 */ /* 0x000ff6000b800000 */
[----:B------:R-:W-:Y:S01]  /*1bf0*/  UMOV UR21, UR51 ;  /* 0x0000003300157c82 */ /* 0x000fe20008000000 */
[----:B------:R-:W-:Y:S01]  /*1c00*/  UMOV UR4, UR15 ;  /* 0x0000000f00047c82 */ /* 0x000fe20008000000 */
[----:B------:R-:W-:-:S05]  /*1c10*/  UMOV UR26, 0x20 ;  /* 0x00000020001a7882 */ /* 0x000fca0000000000 */
.L_x_31:
[----:B------:R-:W-:Y:S01]  /*1c20*/  ULEA UR33, UR4, UR14, 0x3 ;  /* 0x0000000e04217291 */ /* 0x000fe2000f8e18ff */
[----:B------:R-:W-:Y:S01]  /*1c30*/  @P3 MOV R2, 0x10000 ;  /* 0x0001000000023802 */ /* 0x000fe20000000f00 */
[----:B--2-4-:R-:W-:Y:S10]  /*1c40*/  @P0 BRA `(.L_x_26) ;  /* 0x00000000000c0947 */ /* 0x014ff40003800000 */
[----:B------:R-:W-:-:S04]  /*1c50*/  SHF.L.U32 R3, R12, 0x1f, RZ ;  /* 0x0000001f0c037819 */ /* 0x000fc800000006ff */
[----:B------:R-:W2:Y:S02]  /*1c60*/  SYNCS.PHASECHK.TRANS64.TRYWAIT P0, [UR33+0x30], R3 ;  /* 0x00003003ff0075a7 */ /* 0x000ea40008001121 */
[----:B--2---:R-:W-:Y:S05]  /*1c70*/  @!P0 BRA `(.L_x_27) ;  /* 0x0000007000c88947 */ /* 0x004fea0003800000 */
.L_x_26:
[----:B------:R2:W-:Y:S01]  /*1c80*/  @P3 SYNCS.ARRIVE.TRANS64 RZ, [UR33], R2 ;  /* 0x00000002ffff39a7 */ /* 0x0005e20008000021 */
[----:B------:R-:W-:Y:S02]  /*1c90*/  ULOP3.LUT UR5, UR31, 0x2, URZ, 0xfc, !UPT ;  /* 0x000000021f057892 */ /* 0x000fe4000f8efcff */
[----:B------:R-:W-:Y:S02]  /*1ca0*/  UIADD3 UR21, UPT, UPT, UR21, 0x1, URZ ;  /* 0x0000000115157890 */ /* 0x000fe4000fffe0ff */
[----:B------:R-:W-:Y:S02]  /*1cb0*/  UISETP.NE.AND UP0, UPT, UR5, 0x2, UPT ;  /* 0x000000020500788c */ /* 0x000fe4000bf05270 */
[----:B------:R-:W-:-:S07]  /*1cc0*/  UISETP.NE.AND UP2, UPT, UR21, 0x1, UPT ;  /* 0x000000011500788c */ /* 0x000fce000bf45270 */
[----:B------:R-:W-:Y:S05]  /*1cd0*/  BRA.U UP0, `(.L_x_28) ;  /* 0x0000000100047547 */ /* 0x000fea000b800000 */
[----:B------:R-:W-:Y:S05]  /*1ce0*/  BPT.TRAP 0x1 ;  /* 0x000000040000795c */ /* 0x000fea0000300000 */
.L_x_28:
[----:B------:R-:W-:Y:S04]  /*1cf0*/  BSSY.RECONVERGENT B0, `(.L_x_29) ;  /* 0x0000003000007945 */ /* 0x000fe80003800200 */
[----:B------:R-:W-:Y:S05]  /*1d00*/  @!P2 BRA `(.L_x_30) ;  /* 0x000000000004a947 */ /* 0x000fea0003800000 */
[----:B------:R-:W-:Y:S05]  /*1d10*/  BPT.TRAP 0x1 ;  /* 0x000000040000795c */ /* 0x000fea0000300000 */
.L_x_30:
[----:B------:R-:W-:Y:S05]  /*1d20*/  BSYNC.RECONVERGENT B0 ;  /* 0x0000000000007941 */ /* 0x000fea0003800200 */
.L_x_29:
[----:B------:R-:W-:Y:S02]  /*1d30*/  UIADD3 UR5, UPT, UPT, UR4, 0x1, URZ ;  /* 0x0000000104057890 */ /* 0x000fe4000fffe0ff */
[----:B------:R-:W-:Y:S02]  /*1d40*/  ULEA UR8, UR4, UR30, 0xc ;  /* 0x0000001e04087291 */ /* 0x000fe4000f8e60ff */
[----:B------:R-:W-:Y:S02]  /*1d50*/  UISETP.NE.AND UP0, UPT, UR5, 0x6, UPT ;  /* 0x000000060500788c */ /* 0x000fe4000bf05270 */
[----:B------:R-:W-:Y:S02]  /*1d60*/  ULEA UR24, UR4, UR14, 0xe ;  /* 0x0000000e04187291 */ /* 0x000fe4000f8e70ff */
[----:B------:R-:W-:Y:S02]  /*1d70*/  USEL UR6, URZ, 0x1, UP0 ;  /* 0x00000001ff067887 */ /* 0x000fe40008000000 */
[----:B------:R-:W-:-:S02]  /*1d80*/  USEL UR15, UR5, URZ, UP0 ;  /* 0x000000ff050f7287 */ /* 0x000fc40008000000 */
[----:B------:R-:W-:Y:S02]  /*1d90*/  UIADD3 UR4, UP0, UPT, UR40, 0x180, URZ ;  /* 0x0000018028047890 */ /* 0x000fe4000ff1e0ff */
[----:B------:R-:W-:Y:S01]  /*1da0*/  ULEA UR5, UR15, UR14, 0x3 ;  /* 0x0000000e0f057291 */ /* 0x000fe2000f8e18ff */
[----:B------:R-:W-:Y:S01]  /*1db0*/  LOP3.LUT R12, R12, UR6, RZ, 0x3c, !PT ;  /* 0x000000060c0c7c12 */ /* 0x000fe2000f8e3cff */
[----:B------:R-:W-:Y:S02]  /*1dc0*/  UIADD3 UR6, UP1, UPT, UR40, 0x80, URZ ;  /* 0x0000008028067890 */ /* 0x000fe4000ff3e0ff */
[----:B------:R-:W-:Y:S01]  /*1dd0*/  ULEA UR8, UR8, UR14, 0x2 ;  /* 0x0000000e08087291 */ /* 0x000fe2000f8e10ff */
[----:B-1----:R-:W-:Y:S01]  /*1de0*/  SHF.L.U32 R0, R12, 0x1f, RZ ;  /* 0x0000001f0c007819 */ /* 0x002fe200000006ff */
[----:B------:R-:W-:Y:S02]  /*1df0*/  UIADD3 UR34, UPT, UPT, UR26, -0x20, URZ ;  /* 0xffffffe01a227890 */ /* 0x000fe4000fffe0ff */
[----:B------:R-:W-:Y:S01]  /*1e00*/  ULOP3.LUT UR33, UR33, 0xfefffff8, URZ, 0xc0, !UPT ;  /* 0xfefffff821217892 */ /* 0x000fe2000f8ec0ff */
[----:B------:R3:W4:Y:S01]  /*1e10*/  SYNCS.PHASECHK.TRANS64.TRYWAIT P0, [UR5+0x30], R0 ;  /* 0x00003000ff0075a7 */ /* 0x0007220008001105 */
[----:B------:R-:W-:-:S02]  /*1e20*/  UIADD3.X UR7, UPT, UPT, URZ, UR41, URZ, UP1, !UPT ;  /* 0x00000029ff077290 */ /* 0x000fc40008ffe4ff */
[----:B------:R-:W-:Y:S02]  /*1e30*/  UIADD3 UR32, UPT, UPT, UR24, 0x8400, URZ ;  /* 0x0000840018207890 */ /* 0x000fe4000fffe0ff */
[----:B------:R-:W-:Y:S02]  /*1e40*/  UIADD3 UR24, UPT, UPT, UR24, 0xa400, URZ ;  /* 0x0000a40018187890 */ /* 0x000fe4000fffe0ff */
[----:B------:R-:W-:Y:S02]  /*1e50*/  UIADD3.X UR5, UPT, UPT, URZ, UR41, URZ, UP0, !UPT ;  /* 0x00000029ff057290 */ /* 0x000fe400087fe4ff */
[----:B------:R-:W-:Y:S02]  /*1e60*/  UIADD3 UR16, UPT, UPT, UR8, 0x20400, URZ ;  /* 0x0002040008107890 */ /* 0x000fe4000fffe0ff */
[----:B------:R-:W-:Y:S02]  /*1e70*/  UPRMT UR13, URZ, 0x5410, UR29 ;  /* 0x00005410ff0d7896 */ /* 0x000fe4000800001d */
[----:B------:R-:W-:Y:S01]  /*1e80*/  UIADD3 UR8, UPT, UPT, UR8, 0x22400, URZ ;  /* 0x0002240008087890 */ /* 0x000fe2000fffe0ff */
[----:B------:R-:W-:Y:S01]  /*1e90*/  UMOV UR22, 0x0 ;  /* 0x0000000000167882 */ /* 0x000fe20000000000 */
[----:B------:R-:W-:Y:S01]  /*1ea0*/  UMOV UR23, 0x10000000 ;  /* 0x1000000000177882 */ /* 0x000fe20000000000 */
[----:B------:R-:W-:Y:S01]  /*1eb0*/  UMOV UR27, UR35 ;  /* 0x00000023001b7c82 */ /* 0x000fe20008000000 */
[----:B------:R-:W-:Y:S01]  /*1ec0*/  UMOV UR28, UR36 ;  /* 0x00000024001c7c82 */ /* 0x000fe20008000000 */
[----:B------:R-:W-:Y:S01]  /*1ed0*/  UMOV UR25, UR33 ;  /* 0x0000002100197c82 */ /* 0x000fe20008000000 */
[----:B------:R-:W-:Y:S01]  /*1ee0*/  UMOV UR20, UR36 ;  /* 0x0000002400147c82 */ /* 0x000fe20008000000 */
[----:B------:R-:W-:Y:S01]  /*1ef0*/  UMOV UR17, UR33 ;  /* 0x0000002100117c82 */ /* 0x000fe20008000000 */
[----:B------:R-:W-:Y:S01]  /*1f00*/  UMOV UR18, UR34 ;  /* 0x0000002200127c82 */ /* 0x000fe20008000000 */
[----:B------:R-:W-:Y:S01]  /*1f10*/  UTMALDG.3D.2CTA [UR32], [UR6], desc[UR22] ;  /* 0x00001620060075b4 */ /* 0x000fe20008211000 */
[----:B------:R-:W-:Y:S01]  /*1f20*/  UMOV UR10, UR26 ;  /* 0x0000001a000a7c82 */ /* 0x000fe20008000000 */
[----:B------:R-:W-:Y:S01]  /*1f30*/  UMOV UR11, UR19 ;  /* 0x00000013000b7c82 */ /* 0x000fe20008000000 */
[----:B------:R-:W-:Y:S01]  /*1f40*/  UMOV UR12, UR36 ;  /* 0x00000024000c7c82 */ /* 0x000fe20008000000 */
[----:B------:R-:W-:Y:S01]  /*1f50*/  UMOV UR9, UR33 ;  /* 0x0000002100097c82 */ /* 0x000fe20008000000 */
[----:B------:R1:W-:Y:S01]  /*1f60*/  UTMALDG.3D.2CTA [UR24], [UR6], desc[UR22] ;  /* 0x00001618060075b4 */ /* 0x0003e20008211000 */
[----:B------:R-:W-:Y:S01]  /*1f70*/  UTMALDG.3D.MULTICAST.2CTA [UR16], [UR4], UR13, desc[UR22] ;  /* 0x00001610040073b4 */ /* 0x000fe2000821180d */
[----:B------:R2:W-:Y:S01]  /*1f80*/  UTMALDG.3D.MULTICAST.2CTA [UR8], [UR4], UR13, desc[UR22] ;  /* 0x00001608040073b4 */ /* 0x0005e2000821180d */
[----:B-1----:R-:W-:Y:S01]  /*1f90*/  UIADD3 UR26, UPT, UPT, UR26, 0x40, URZ ;  /* 0x000000401a1a7890 */ /* 0x002fe2000fffe0ff */
[----:B--2---:R-:W-:Y:S01]  /*1fa0*/  UMOV UR13, UR42 ;  /* 0x0000002a000d7c82 */ /* 0x004fe20008000000 */
[----:B------:R-:W-:Y:S01]  /*1fb0*/  UMOV UR4, UR15 ;  /* 0x0000000f00047c82 */ /* 0x000fe20008000000 */
[----:B---3--:R-:W-:Y:S09]  /*1fc0*/  BRA.U UP2, `(.L_x_31) ;  /* 0xfffffffd02147547 */ /* 0x008ff2000b83ffff */
.L_x_25:
[----:B------:R-:W-:Y:S01]  /*1fd0*/  ULEA UR4, UR15, UR14, 0x3 ;  /* 0x0000000e0f047291 */ /* 0x000fe2000f8e18ff */
[----:B-1----:R-:W-:Y:S01]  /*1fe0*/  SHF.L.U32 R0, R12, 0x1f, RZ ;  /* 0x0000001f0c007819 */ /* 0x002fe200000006ff */
[----:B------:R-:W-:Y:S01]  /*1ff0*/  @!P1 SYNCS.ARRIVE.TRANS64.A1T0 RZ, [UR14+0xa8], RZ ;  /* 0x0000a8ffffff99a7 */ /* 0x000fe2000810000e */
[----:B------:R-:W-:-:S06]  /*2000*/  UISETP.GT.AND UP0, UPT, UR50, UR49, UPT ;  /* 0x000000313200728c */ /* 0x000fcc000bf04270 */
[----:B------:R1:W3:Y:S03]  /*2010*/  SYNCS.PHASECHK.TRANS64.TRYWAIT P1, [UR4+0x30], R0 ;  /* 0x00003000ff0075a7 */ /* 0x0002e60008021104 */
[----:B------:R-:W-:Y:S05]  /*2020*/  BRA.U !UP0, `(.L_x_32) ;  /* 0x0000000508047547 */ /* 0x000fea000b800000 */
[----:B------:R-:W-:Y:S01]  /*2030*/  UIADD3 UR37, UPT, UPT, UR53, UR13, URZ ;  /* 0x0000000d35257290 */ /* 0x000fe2000fffe0ff */
[----:B------:R-:W-:-:S11]  /*2040*/  UMOV UR6, UR15 ;  /* 0x0000000f00067c82 */ /* 0x000fd60008000000 */
.L_x_40:
[----:B------:R-:W-:Y:S01]  /*2050*/  ULEA UR7, UR6, UR14, 0x3 ;  /* 0x0000000e06077291 */ /* 0x000fe2000f8e18ff */
[----:B---3--:R-:W-:Y:S01]  /*2060*/  @P3 MOV R2, 0x10000 ;  /* 0x0001000000023802 */ /* 0x008fe20000000f00 */
[----:B--23--:R-:W-:Y:S10]  /*2070*/  @P1 BRA `(.L_x_33) ;  /* 0x00000000000c1947 */ /* 0x00cff40003800000 */
[----:B------:R-:W-:-:S04]  /*2080*/  SHF.L.U32 R3, R12, 0x1f, RZ ;  /* 0x0000001f0c037819 */ /* 0x000fc800000006ff */
[----:B--2-4-:R-:W2:Y:S02]  /*2090*/  SYNCS.PHASECHK.TRANS64.TRYWAIT P0, [UR7+0x30], R3 ;  /* 0x00003003ff0075a7 */ /* 0x014ea40008001107 */
[----:B--2---:R-:W-:Y:S05]  /*20a0*/  @!P0 BRA `(.L_x_34) ;  /* 0x0000006c00d48947 */ /* 0x004fea0003800000 */
.L_x_33:
[----:B------:R3:W-:Y:S01]  /*20b0*/  @P3 SYNCS.ARRIVE.TRANS64 RZ, [UR7], R2 ;  /* 0x00000002ffff39a7 */ /* 0x0007e20008000007 */
[----:B------:R-:W-:-:S04]  /*20c0*/  ULOP3.LUT UR4, UR31, 0x2, URZ, 0xfc, !UPT ;  /* 0x000000021f047892 */ /* 0x000fc8000f8efcff */
[----:B------:R-:W-:-:S09]  /*20d0*/  UISETP.NE.AND UP0, UPT, UR4, 0x2, UPT ;  /* 0x000000020400788c */ /* 0x000fd2000bf05270 */
[----:B------:R-:W-:Y:S05]  /*20e0*/  BRA.U UP0, `(.L_x_35) ;  /* 0x0000000100047547 */ /* 0x000fea000b800000 */
[----:B------:R-:W-:Y:S05]  /*20f0*/  BPT.TRAP 0x1 ;  /* 0x000000040000795c */ /* 0x000fea0000300000 */
.L_x_35:
[----:B------:R-:W-:Y:S04]  /*2100*/  BSSY.RECONVERGENT B0, `(.L_x_36) ;  /* 0x0000003000007945 */ /* 0x000fe80003800200 */
[----:B------:R-:W-:Y:S05]  /*2110*/  @!P2 BRA `(.L_x_37) ;  /* 0x000000000004a947 */ /* 0x000fea0003800000 */
[----:B------:R-:W-:Y:S05]  /*2120*/  BPT.TRAP 0x1 ;  /* 0x000000040000795c */ /* 0x000fea0000300000 */
.L_x_37:
[----:B------:R-:W-:Y:S05]  /*2130*/  BSYNC.RECONVERGENT B0 ;  /* 0x0000000000007941 */ /* 0x000fea0003800200 */
.L_x_36:
[----:B------:R-:W-:Y:S01]  /*2140*/  UIADD3 UR4, UPT, UPT, UR6, 0x1, URZ ;  /* 0x0000000106047890 */ /* 0x000fe2000fffe0ff */
[----:B------:R-:W-:Y:S01]  /*2150*/  BSSY.RECONVERGENT B0, `(.L_x_38) ;  /* 0x000002a000007945 */ /* 0x000fe20003800200 */
[----:B--2-4-:R-:W-:Y:S02]  /*2160*/  ELECT P0, URZ, PT ;  /* 0x0000000000ff782f */ /* 0x014fe40003800000 */
[----:B------:R-:W-:-:S04]  /*2170*/  UISETP.NE.AND UP0, UPT, UR4, 0x6, UPT ;  /* 0x000000060400788c */ /* 0x000fc8000bf05270 */
[----:B------:R-:W-:Y:S02]  /*2180*/  USEL UR5, URZ, 0x1, UP0 ;  /* 0x00000001ff057887 */ /* 0x000fe40008000000 */
[----:B------:R-:W-:-:S04]  /*2190*/  USEL UR15, UR4, URZ, UP0 ;  /* 0x000000ff040f7287 */ /* 0x000fc80008000000 */
[----:B------:R-:W-:Y:S01]  /*21a0*/  ULEA UR4, UR15, UR14, 0x3 ;  /* 0x0000000e0f047291 */ /* 0x000fe2000f8e18ff */
[----:B------:R-:W-:-:S04]  /*21b0*/  LOP3.LUT R12, R12, UR5, RZ, 0x3c, !PT ;  /* 0x000000050c0c7c12 */ /* 0x000fc8000f8e3cff */
[----:B-1----:R-:W-:-:S04]  /*21c0*/  SHF.L.U32 R0, R12, 0x1f, RZ ;  /* 0x0000001f0c007819 */ /* 0x002fc800000006ff */
[----:B------:R1:W2:Y:S01]  /*21d0*/  SYNCS.PHASECHK.TRANS64.TRYWAIT P1, [UR4+0x30], R0 ;  /* 0x00003000ff0075a7 */ /* 0x0002a20008021104 */
[----:B------:R-:W-:Y:S05]  /*21e0*/  @!P0 BRA `(.L_x_39) ;  /* 0x0000000000808947 */ /* 0x000fea0003800000 */
[----:B------:R-:W-:Y:S02]  /*21f0*/  ULEA UR8, UR6, UR30, 0xc ;  /* 0x0000001e06087291 */ /* 0x000fe4000f8e60ff */
[----:B------:R-:W-:Y:S02]  /*2200*/  ULEA UR24, UR6, UR14, 0xe ;  /* 0x0000000e06187291 */ /* 0x000fe4000f8e70ff */
[----:B------:R-:W-:Y:S02]  /*2210*/  UIADD3 UR4, UP1, UPT, UR40, 0x80, URZ ;  /* 0x0000008028047890 */ /* 0x000fe4000ff3e0ff */
[----:B------:R-:W-:Y:S02]  /*2220*/  USHF.L.U32 UR34, UR13, 0x6, URZ ;  /* 0x000000060d227899 */ /* 0x000fe400080006ff */
[----:B------:R-:W-:Y:S02]  /*2230*/  UIADD3 UR22, UP0, UPT, UR40, 0x180, URZ ;  /* 0x0000018028167890 */ /* 0x000fe4000ff1e0ff */
[----:B------:R-:W-:-:S02]  /*2240*/  ULEA UR8, UR8, UR14, 0x2 ;  /* 0x0000000e08087291 */ /* 0x000fc4000f8e10ff */
[----:B------:R-:W-:Y:S02]  /*2250*/  ULOP3.LUT UR33, UR7, 0xfefffff8, URZ, 0xc0, !UPT ;  /* 0xfefffff807217892 */ /* 0x000fe4000f8ec0ff */
[----:B------:R-:W-:Y:S02]  /*2260*/  UIADD3.X UR5, UPT, UPT, URZ, UR41, URZ, UP1, !UPT ;  /* 0x00000029ff057290 */ /* 0x000fe40008ffe4ff */
[----:B------:R-:W-:Y:S02]  /*2270*/  UIADD3 UR32, UPT, UPT, UR24, 0x8400, URZ ;  /* 0x0000840018207890 */ /* 0x000fe4000fffe0ff */
[----:B------:R-:W-:Y:S02]  /*2280*/  UIADD3 UR26, UPT, UPT, UR34, 0x20, URZ ;  /* 0x00000020221a7890 */ /* 0x000fe4000fffe0ff */
[----:B------:R-:W-:Y:S02]  /*2290*/  UIADD3 UR24, UPT, UPT, UR24, 0xa400, URZ ;  /* 0x0000a40018187890 */ /* 0x000fe4000fffe0ff */
[----:B------:R-:W-:-:S02]  /*22a0*/  UIADD3.X UR23, UPT, UPT, URZ, UR41, URZ, UP0, !UPT ;  /* 0x00000029ff177290 */ /* 0x000fc400087fe4ff */
        /* <DEDUP_REMOVED lines=11> */
[----:B------:R4:W-:Y:S01]  /*2360*/  UTMALDG.3D.2CTA [UR32], [UR4], desc[UR38] ;  /* 0x00002620040075b4 */ /* 0x0009e20008211000 */
[----:B------:R-:W-:Y:S01]  /*2370*/  UMOV UR11, UR19 ;  /* 0x00000013000b7c82 */ /* 0x000fe20008000000 */
[----:B------:R-:W-:Y:S01]  /*2380*/  UMOV UR12, UR36 ;  /* 0x00000024000c7c82 */ /* 0x000fe20008000000 */
[----:B------:R-:W-:Y:S01]  /*2390*/  UMOV UR9, UR33 ;  /* 0x0000002100097c82 */ /* 0x000fe20008000000 */
[----:B------:R-:W-:Y:S01]  /*23a0*/  UMOV UR10, UR26 ;  /* 0x0000001a000a7c82 */ /* 0x000fe20008000000 */
[----:B------:R4:W-:Y:S01]  /*23b0*/  UTMALDG.3D.2CTA [UR24], [UR4], desc[UR38] ;  /* 0x00002618040075b4 */ /* 0x0009e20008211000 */
[----:B------:R4:W-:Y:S01]  /*23c0*/  UTMALDG.3D.MULTICAST.2CTA [UR16], [UR22], UR21, desc[UR38] ;  /* 0x00002610160073b4 */ /* 0x0009e20008211815 */
[----:B------:R4:W-:Y:S02]  /*23d0*/  UTMALDG.3D.MULTICAST.2CTA [UR8], [UR22], UR21, desc[UR38] ;  /* 0x00002608160073b4 */ /* 0x0009e40008211815 */
[----:B----4-:R-:W-:Y:S01]  /*23e0*/  NOP ;  /* 0x0000000000007918 */ /* 0x010fe20000000000 */
.L_x_39:
[----:B------:R-:W-:Y:S05]  /*23f0*/  BSYNC.RECONVERGENT B0 ;  /* 0x0000000000007941 */ /* 0x000fea0003800200 */
.L_x_38:
[----:B------:R-:W-:Y:S01]  /*2400*/  UIADD3 UR13, UPT, UPT, UR13, 0x1, URZ ;  /* 0x000000010d0d7890 */ /* 0x000fe2000fffe0ff */
[----:B------:R-:W-:-:S03]  /*2410*/  UMOV UR6, UR15 ;  /* 0x0000000f00067c82 */ /* 0x000fc60008000000 */
[----:B------:R-:W-:-:S09]  /*2420*/  UISETP.NE.AND UP0, UPT, UR13, UR37, UPT ;  /* 0x000000250d00728c */ /* 0x000fd2000bf05270 */
[----:B------:R-:W-:Y:S05]  /*2430*/  BRA.U UP0, `(.L_x_40) ;  /* 0xfffffffd00047547 */ /* 0x000fea000b83ffff */
.L_x_32:
[C---:B------:R-:W-:Y:S01]  /*2440*/  LEA R3, R11.reuse, UR14, 0x3 ;  /* 0x0000000e0b037c11 */ /* 0x040fe2000f8e18ff */
[----:B------:R-:W-:Y:S01]  /*2450*/  NOP ;  /* 0x0000000000007918 */ /* 0x000fe20000000000 */
[----:B-1----:R-:W-:Y:S02]  /*2460*/  SHF.L.U32 R0, R10, 0x1f, RZ ;  /* 0x0000001f0a007819 */ /* 0x002fe400000006ff */
[----:B------:R-:W-:Y:S02]  /*2470*/  LEA R4, R11, UR14, 0x4 ;  /* 0x0000000e0b047c11 */ /* 0x000fe4000f8e20ff */
[----:B--2-4-:R-:W1:Y:S02]  /*2480*/  SYNCS.PHASECHK.TRANS64.TRYWAIT P0, [R3+URZ+0xb0], R0 ;  /* 0x0000b000030075a7 */ /* 0x014e6400080011ff */
[----:B-1----:R-:W-:Y:S05]  /*2490*/  @!P0 BRA `(.L_x_41) ;  /* 0x0000006800f08947 */ /* 0x002fea0003800000 */
.L_x_156:
[----:B------:R-:W2:Y:S01]  /*24a0*/  LDS.128 R4, [R4+0x140] ;  /* 0x0001400004047984 */ /* 0x000ea20000000c00 */
[----:B------:R-:W-:Y:S01]  /*24b0*/  UISETP.GE.AND UP0, UPT, UR45, 0x1, UPT ;  /* 0x000000012d00788c */ /* 0x000fe2000bf06270 */
[----:B------:R-:W-:Y:S01]  /*24c0*/  @!PT LDS RZ, [RZ] ;  /* 0x00000000fffff984 */ /* 0x000fe20000000800 */
[----:B------:R-:W-:Y:S01]  /*24d0*/  @!PT LDS RZ, [RZ] ;  /* 0x00000000fffff984 */ /* 0x000fe20000000800 */
[----:B------:R-:W-:Y:S01]  /*24e0*/  @!PT LDS RZ, [RZ] ;  /* 0x00000000fffff984 */ /* 0x000fe20000000800 */
[----:B------:R-:W-:Y:S01]  /*24f0*/  @!PT LDS RZ, [RZ] ;  /* 0x00000000fffff984 */ /* 0x000fe20000000800 */
[----:B------:R4:W-:Y:S06]  /*2500*/  MEMBAR.ALL.CTA ;  /* 0x0000000000007992 */ /* 0x0009ec0000008000 */
[----:B----4-:R-:W4:Y:S01]  /*2510*/  FENCE.VIEW.ASYNC.S ;  /* 0x00000000000073c6 */ /* 0x010f220000000000 */
[----:B--2---:R-:W-:-:S13]  /*2520*/  LOP3.LUT P0, RZ, R6, 0x1, RZ, 0xc0, !PT ;  /* 0x0000000106ff7812 */ /* 0x004fda000780c0ff */
[----:B----4-:R-:W-:Y:S01]  /*2530*/  VOTEU.ANY UP1, P0 ;  /* 0x0000000000ff7886 */ /* 0x010fe20000020100 */
[----:B------:R-:W-:-:S13]  /*2540*/  PLOP3.LUT P0, PT, PT, PT, UP1, 0x80, 0x8 ;  /* 0x000000000008781c */ /* 0x000fda0003f0f018 */
[----:B-1----:R-:W-:Y:S02]  /*2550*/  @P0 LOP3.LUT R0, R5, 0xffff, RZ, 0xc0, !PT ;  /* 0x0000ffff05000812 */ /* 0x002fe400078ec0ff */
[----:B---3--:R-:W-:Y:S02]  /*2560*/  @P0 MOV R2, R4 ;  /* 0x0000000400020202 */ /* 0x008fe40000000f00 */
[----:B------:R-:W-:Y:S01]  /*2570*/  @P0 R2UR UR5, R0 ;  /* 0x00000000000502ca */ /* 0x000fe200000e0000 */
[----:B------:R-:W-:Y:S01]  /*2580*/  VIADD R0, R3, 0xc0 ;  /* 0x000000c003007836 */ /* 0x000fe20000000000 */
[----:B------:R-:W-:Y:S02]  /*2590*/  @P0 SHF.R.U32.HI R4, RZ, 0x10, R5 ;  /* 0x00000010ff040819 */ /* 0x000fe40000011605 */
[----:B------:R-:W-:Y:S02]  /*25a0*/  @P0 R2UR UR6, R2 ;  /* 0x00000000020602ca */ /* 0x000fe400000e0000 */
[----:B------:R-:W-:-:S02]  /*25b0*/  PRMT R0, RZ, 0x654, R0 ;  /* 0x00000654ff007816 */ /* 0x000fc40000000000 */
[----:B------:R-:W-:Y:S02]  /*25c0*/  @P0 R2UR UR4, R4 ;  /* 0x00000000040402ca */ /* 0x000fe400000e0000 */
[----:B------:R1:W-:Y:S03]  /*25d0*/  SYNCS.ARRIVE.TRANS64.RED.A1T0 RZ, [R0+URZ], RZ ;  /* 0x000000ff00ff79a7 */ /* 0x0003e600081004ff */
[----:B------:R-:W-:-:S04]  /*25e0*/  @UP1 UMOV UR43, UR5 ;  /* 0x00000005002b1c82 */ /* 0x000fc80008000000 */
[----:B------:R-:W-:-:S04]  /*25f0*/  @UP1 UMOV UR44, UR6 ;  /* 0x00000006002c1c82 */ /* 0x000fc80008000000 */
[----:B------:R-:W-:Y:S01]  /*2600*/  @UP1 UMOV UR36, UR4 ;  /* 0x0000000400241c82 */ /* 0x000fe20008000000 */
[----:B------:R-:W-:Y:S05]  /*2610*/  BRA.U !UP0, `(.L_x_42) ;  /* 0x0000000108d47547 */ /* 0x000fea000b800000 */
[----:B------:R-:W2:Y:S01]  /*2620*/  LDCU.128 UR16, c[0x0][0xb10] ;  /* 0x00016200ff1077ac */ /* 0x000ea20008000c00 */
[----:B------:R-:W3:Y:S01]  /*2630*/  LDCU UR23, c[0x0][0xb20] ;  /* 0x00016400ff1777ac */ /* 0x000ee20008000800 */
[----:B------:R-:W4:Y:S01]  /*2640*/  LDCU UR22, c[0x0][0xb0c] ;  /* 0x00016180ff1677ac */ /* 0x000f220008000800 */
[----:B------:R-:W1:Y:S01]  /*2650*/  LDCU.64 UR8, c[0x0][0xb28] ;  /* 0x00016500ff0877ac */ /* 0x000e620008000a00 */
[----:B------:R-:W-:Y:S02]  /*2660*/  UISETP.NE.AND UP3, UPT, UR45, 0x1, UPT ;  /* 0x000000012d00788c */ /* 0x000fe4000bf65270 */
[----:B--2---:R-:W-:Y:S02]  /*2670*/  UIMAD.WIDE.U32 UR6, UR46, UR19, URZ ;  /* 0x000000132e0672a5 */ /* 0x004fe4000f8e00ff */
[----:B------:R-:W-:Y:S02]  /*2680*/  UIMAD.WIDE.U32 UR4, UR48, UR16, URZ ;  /* 0x00000010300472a5 */ /* 0x000fe4000f8e00ff */
[----:B------:R-:W-:-:S02]  /*2690*/  UISETP.NE.AND UP0, UPT, UR18, 0x1, UPT ;  /* 0x000000011200788c */ /* 0x000fc4000bf05270 */
[----:B------:R-:W-:Y:S01]  /*26a0*/  UIMAD.WIDE.U32 UR20, UR43, UR19, URZ ;  /* 0x000000132b1472a5 */ /* 0x000fe2000f8e00ff */
[----:B------:R-:W-:Y:S02]  /*26b0*/  UMOV UR6, UR7 ;  /* 0x0000000700067c82 */ /* 0x000fe40008000000 */
[----:B------:R-:W-:Y:S01]  /*26c0*/  UMOV UR4, UR5 ;  /* 0x0000000500047c82 */ /* 0x000fe20008000000 */
[----:B---3--:R-:W-:Y:S02]  /*26d0*/  USHF.R.U32.HI UR6, URZ, UR23, UR6 ;  /* 0x00000017ff067299 */ /* 0x008fe40008011606 */
[----:B----4-:R-:W-:Y:S02]  /*26e0*/  UISETP.NE.AND UP2, UPT, UR22, 0x1, UPT ;  /* 0x000000011600788c */ /* 0x010fe4000bf45270 */
[----:B------:R-:W-:Y:S02]  /*26f0*/  USHF.R.U32.HI UR4, URZ, UR17, UR4 ;  /* 0x00000011ff047299 */ /* 0x000fe40008011604 */
[----:B------:R-:W-:-:S02]  /*2700*/  USEL UR5, UR46, UR6, !UP0 ;  /* 0x000000062e057287 */ /* 0x000fc4000c000000 */
[----:B------:R-:W-:Y:S02]  /*2710*/  USEL UR6, UR48, UR4, !UP2 ;  /* 0x0000000430067287 */ /* 0x000fe4000d000000 */
[----:B-1----:R-:W-:Y:S01]  /*2720*/  UIMAD.WIDE.U32 UR10, UR5, UR8, URZ ;  /* 0x00000008050a72a5 */ /* 0x002fe2000f8e00ff */
[----:B------:R-:W-:Y:S01]  /*2730*/  UMOV UR4, UR21 ;  /* 0x0000001500047c82 */ /* 0x000fe20008000000 */
[----:B------:R-:W-:Y:S02]  /*2740*/  UIMAD.WIDE.U32 UR12, UR44, UR16, URZ ;  /* 0x000000102c0c72a5 */ /* 0x000fe4000f8e00ff */
[----:B------:R-:W-:-:S03]  /*2750*/  UIMAD.WIDE.U32 UR20, UR6, UR8, URZ ;  /* 0x00000008061472a5 */ /* 0x000fc6000f8e00ff */
[----:B------:R-:W-:Y:S01]  /*2760*/  UMOV UR10, UR11 ;  /* 0x0000000b000a7c82 */ /* 0x000fe20008000000 */
[----:B------:R-:W-:Y:S02]  /*2770*/  USHF.R.U32.HI UR4, URZ, UR23, UR4 ;  /* 0x00000017ff047299 */ /* 0x000fe40008011604 */
[----:B------:R-:W-:Y:S01]  /*2780*/  @UP3 USHF.R.U32.HI UR5, URZ, UR9, UR10 ;  /* 0x00000009ff053299 */ /* 0x000fe2000801160a */
[----:B------:R-:W-:Y:S01]  /*2790*/  UMOV UR12, UR13 ;  /* 0x0000000d000c7c82 */ /* 0x000fe20008000000 */
[----:B------:R-:W-:Y:S01]  /*27a0*/  UMOV UR20, UR21 ;  /* 0x0000001500147c82 */ /* 0x000fe20008000000 */
[----:B------:R-:W-:Y:S02]  /*27b0*/  USHF.R.U32.HI UR17, URZ, UR17, UR12 ;  /* 0x00000011ff117299 */ /* 0x000fe4000801160c */
[----:B------:R-:W-:Y:S02]  /*27c0*/  USEL UR4, UR43, UR4, !UP0 ;  /* 0x000000042b047287 */ /* 0x000fe4000c000000 */
[----:B------:R-:W-:-:S02]  /*27d0*/  @UP3 USHF.R.U32.HI UR6, URZ, UR9, UR20 ;  /* 0x00000009ff063299 */ /* 0x000fc40008011614 */
[----:B------:R-:W-:Y:S02]  /*27e0*/  UIMAD UR7, UR45, UR5, URZ ;  /* 0x000000052d0772a4 */ /* 0x000fe4000f8e02ff */
[----:B------:R-:W-:Y:S02]  /*27f0*/  USEL UR5, UR44, UR17, !UP2 ;  /* 0x000000112c057287 */ /* 0x000fe4000d000000 */
[----:B------:R-:W-:Y:S02]  /*2800*/  UIMAD UR10, UR45, UR6, URZ ;  /* 0x000000062d0a72a4 */ /* 0x000fe4000f8e02ff */
[----:B------:R-:W-:Y:S02]  /*2810*/  UISETP.GE.AND UP0, UPT, UR4, UR7, UPT ;  /* 0x000000070400728c */ /* 0x000fe4000bf06270 */
[----:B------:R-:W-:Y:S02]  /*2820*/  UIMAD.WIDE.U32 UR12, UR4, UR8, URZ ;  /* 0x00000008040c72a5 */ /* 0x000fe4000f8e00ff */
[----:B------:R-:W-:-:S02]  /*2830*/  UISETP.GE.OR UP0, UPT, UR5, UR10, UP0 ;  /* 0x0000000a0500728c */ /* 0x000fc40008706670 */
        /* <DEDUP_REMOVED lines=19> */
.L_x_42:
[----:B------:R-:W2:Y:S02]  /*2970*/  LDCU UR4, c[0x0][0xb30] ;  /* 0x00016600ff0477ac */ /* 0x000ea40008000800 */
[----:B--2---:R-:W-:-:S09]  /*2980*/  UISETP.NE.AND UP0, UPT, UR4, 0x1, UPT ;  /* 0x000000010400788c */ /* 0x004fd2000bf05270 */
[----:B------:R-:W-:Y:S05]  /*2990*/  BRA.U UP0, `(.L_x_43) ;  /* 0x0000000100447547 */ /* 0x000fea000b800000 */
[----:B------:R-:W2:Y:S01]  /*29a0*/  LDCU.128 UR8, c[0x0][0xb10] ;  /* 0x00016200ff0877ac */ /* 0x000ea20008000c00 */
[----:B------:R-:W3:Y:S01]  /*29b0*/  LDCU UR12, c[0x0][0xb0c] ;  /* 0x00016180ff0c77ac */ /* 0x000ee20008000800 */
[----:B------:R-:W4:Y:S01]  /*29c0*/  LDCU UR13, c[0x0][0xb20] ;  /* 0x00016400ff0d77ac */ /* 0x000f220008000800 */
[----:B--2---:R-:W-:Y:S02]  /*29d0*/  UIMAD.WIDE.U32 UR6, UR44, UR8, URZ ;  /* 0x000000082c0672a5 */ /* 0x004fe4000f8e00ff */
[----:B------:R-:W-:Y:S02]  /*29e0*/  UIMAD.WIDE.U32 UR4, UR43, UR11, URZ ;  /* 0x0000000b2b0472a5 */ /* 0x000fe4000f8e00ff */
[----:B---3--:R-:W-:Y:S02]  /*29f0*/  UISETP.NE.AND UP2, UPT, UR12, 0x1, UPT ;  /* 0x000000010c00788c */ /* 0x008fe4000bf45270 */
[----:B------:R-:W-:Y:S01]  /*2a00*/  UISETP.NE.AND UP0, UPT, UR10, 0x1, UPT ;  /* 0x000000010a00788c */ /* 0x000fe2000bf05270 */
[----:B------:R-:W-:-:S02]  /*2a10*/  UMOV UR6, UR7 ;  /* 0x0000000700067c82 */ /* 0x000fc40008000000 */
[----:B------:R-:W-:Y:S01]  /*2a20*/  UMOV UR4, UR5 ;  /* 0x0000000500047c82 */ /* 0x000fe20008000000 */
[----:B------:R-:W-:Y:S02]  /*2a30*/  USHF.R.U32.HI UR9, URZ, UR9, UR6 ;  /* 0x00000009ff097299 */ /* 0x000fe40008011606 */
[----:B----4-:R-:W-:Y:S02]  /*2a40*/  USHF.R.U32.HI UR4, URZ, UR13, UR4 ;  /* 0x0000000dff047299 */ /* 0x010fe40008011604 */
[----:B------:R-:W-:Y:S02]  /*2a50*/  USEL UR5, UR44, UR9, !UP2 ;  /* 0x000000092c057287 */ /* 0x000fe4000d000000 */
[----:B------:R-:W-:-:S04]  /*2a60*/  USEL UR4, UR43, UR4, !UP0 ;  /* 0x000000042b047287 */ /* 0x000fc8000c000000 */
[----:B------:R-:W-:Y:S02]  /*2a70*/  UIADD3 UR6, UPT, UPT, UR5, -UR4, URZ ;  /* 0x8000000405067290 */ /* 0x000fe4000fffe0ff */
[----:B------:R-:W-:Y:S02]  /*2a80*/  UIADD3 UR4, UPT, UPT, -UR5, UR4, URZ ;  /* 0x0000000405047290 */ /* 0x000fe4000fffe1ff */
[----:B------:R-:W-:Y:S02]  /*2a90*/  UIMAD UR43, UR6, UR10, UR43 ;  /* 0x0000000a062b72a4 */ /* 0x000fe4000f8e022b */
[----:B------:R-:W-:-:S12]  /*2aa0*/  UIMAD UR44, UR4, UR12, UR44 ;  /* 0x0000000c042c72a4 */ /* 0x000fd8000f8e022c */
.L_x_43:
[----:B------:R-:W-:Y:S01]  /*2ab0*/  VIADD R11, R11, 0x1 ;  /* 0x000000010b0b7836 */ /* 0x000fe20000000000 */
[----:B------:R-:W-:Y:S01]  /*2ac0*/  R2UR UR4, R53 ;  /* 0x00000000350472ca */ /* 0x000fe200000e0000 */
[----:B------:R-:W-:Y:S01]  /*2ad0*/  UIADD3 UR27, UPT, UPT, UR44, UR63, URZ ;  /* 0x0000003f2c1b7290 */ /* 0x000fe2000fffe0ff */
[----:B------:R-:W-:Y:S02]  /*2ae0*/  PLOP3.LUT P1, PT, PT, PT, PT, 0x80, 0x8 ;  /* 0x000000000008781c */ /* 0x000fe40003f2f070 */
[----:B------:R-:W-:-:S04]  /*2af0*/  ISETP.NE.AND P0, PT, R11, 0x2, PT ;  /* 0x000000020b00780c */ /* 0x000fc80003f05270 */
[----:B-1----:R-:W-:Y:S02]  /*2b00*/  SEL R0, RZ, 0x1, P0 ;  /* 0x00000001ff007807 */ /* 0x002fe40000000000 */
[----:B------:R-:W-:Y:S02]  /*2b10*/  SEL R11, R11, RZ, P0 ;  /* 0x000000ff0b0b7207 */ /* 0x000fe40000000000 */
[----:B------:R-:W-:Y:S01]  /*2b20*/  LOP3.LUT R10, R10, R0, RZ, 0x3c, !PT ;  /* 0x000000000a0a7212 */ /* 0x000fe200078e3cff */
[----:B------:R-:W-:Y:S01]  /*2b30*/  UIADD3 UR26, UPT, UPT, UR43, UR4, URZ ;  /* 0x000000042b1a7290 */ /* 0x000fe2000fffe0ff */
[----:B------:R-:W-:Y:S11]  /*2b40*/  BRA.U UP1, `(.L_x_44) ;  /* 0xffffffed01b87547 */ /* 0x000ff6000b83ffff */
[----:B------:R-:W-:Y:S01]  /*2b50*/  UIADD3 UR14, UPT, UPT, UR14, 0x30, URZ ;  /* 0x000000300e0e7890 */ /* 0x000fe2000fffe0ff */
[----:B------:R-:W-:-:S03]  /*2b60*/  SHF.L.U32 R2, R12, 0x1f, RZ ;  /* 0x0000001f0c027819 */ /* 0x000fc600000006ff */
[----:B------:R-:W-:-:S09]  /*2b70*/  ULEA UR4, UR15, UR14, 0x3 ;  /* 0x0000000e0f047291 */ /* 0x000fd2000f8e18ff */
[----:B------:R-:W1:Y:S02]  /*2b80*/  SYNCS.PHASECHK.TRANS64.TRYWAIT P0, [UR4], R2 ;  /* 0x00000002ff0075a7 */ /* 0x000e640008001104 */
[----:B-1----:R-:W-:Y:S05]  /*2b90*/  @!P0 BRA `(.L_x_45) ;  /* 0x0000006400448947 */ /* 0x002fea0003800000 */
.L_x_158:
[----:B------:R-:W-:-:S04]  /*2ba0*/  UIADD3 UR4, UPT, UPT, UR15, 0x1, URZ ;  /* 0x000000010f047890 */ /* 0x000fc8000fffe0ff */
[----:B------:R-:W-:-:S04]  /*2bb0*/  UISETP.NE.AND UP0, UPT, UR4, 0x6, UPT ;  /* 0x000000060400788c */ /* 0x000fc8000bf05270 */
[----:B------:R-:W-:Y:S02]  /*2bc0*/  USEL UR6, URZ, 0x1, UP0 ;  /* 0x00000001ff067887 */ /* 0x000fe40008000000 */
[----:B------:R-:W-:-:S04]  /*2bd0*/  USEL UR4, UR4, URZ, UP0 ;  /* 0x000000ff04047287 */ /* 0x000fc80008000000 */
[----:B------:R-:W-:Y:S01]  /*2be0*/  ULEA UR5, UR4, UR14, 0x3 ;  /* 0x0000000e04057291 */ /* 0x000fe2000f8e18ff */
[----:B-1----:R-:W-:-:S04]  /*2bf0*/  LOP3.LUT R2, R12, UR6, RZ, 0x3c, !PT ;  /* 0x000000060c027c12 */ /* 0x002fc8000f8e3cff */
[----:B------:R-:W-:-:S04]  /*2c00*/  SHF.L.U32 R3, R2, 0x1f, RZ ;  /* 0x0000001f02037819 */ /* 0x000fc800000006ff */
[----:B------:R-:W1:Y:S02]  /*2c10*/  SYNCS.PHASECHK.TRANS64.TRYWAIT P0, [UR5], R3 ;  /* 0x00000003ff0075a7 */ /* 0x000e640008001105 */
[----:B-1----:R-:W-:Y:S05]  /*2c20*/  @!P0 BRA `(.L_x_46) ;  /* 0x0000006400388947 */ /* 0x002fea0003800000 */
.L_x_160:
[----:B------:R-:W-:-:S04]  /*2c30*/  UIADD3 UR4, UPT, UPT, UR4, 0x1, URZ ;  /* 0x0000000104047890 */ /* 0x000fc8000fffe0ff */
[----:B------:R-:W-:-:S04]  /*2c40*/  UISETP.NE.AND UP0, UPT, UR4, 0x6, UPT ;  /* 0x000000060400788c */ /* 0x000fc8000bf05270 */
[----:B------:R-:W-:Y:S02]  /*2c50*/  USEL UR6, URZ, 0x1, UP0 ;  /* 0x00000001ff067887 */ /* 0x000fe40008000000 */
[----:B------:R-:W-:-:S04]  /*2c60*/  USEL UR4, UR4, URZ, UP0 ;  /* 0x000000ff04047287 */ /* 0x000fc80008000000 */
[----:B------:R-:W-:Y:S01]  /*2c70*/  ULEA UR5, UR4, UR14, 0x3 ;  /* 0x0000000e04057291 */ /* 0x000fe2000f8e18ff */
[----:B------:R-:W-:-:S04]  /*2c80*/  LOP3.LUT R2, R2, UR6, RZ, 0x3c, !PT ;  /* 0x0000000602027c12 */ /* 0x000fc8000f8e3cff */
[----:B-1----:R-:W-:-:S04]  /*2c90*/  SHF.L.U32 R3, R2, 0x1f, RZ ;  /* 0x0000001f02037819 */ /* 0x002fc800000006ff */
[----:B------:R-:W1:Y:S02]  /*2ca0*/  SYNCS.PHASECHK.TRANS64.TRYWAIT P0, [UR5], R3 ;  /* 0x00000003ff0075a7 */ /* 0x000e640008001105 */
[----:B-1----:R-:W-:Y:S05]  /*2cb0*/  @!P0 BRA `(.L_x_47) ;  /* 0x00000064002c8947 */ /* 0x002fea0003800000 */
.L_x_162:
        /* <DEDUP_REMOVED lines=9> */
.L_x_164:
        /* <DEDUP_REMOVED lines=9> */
.L_x_166:
[----:B------:R-:W-:-:S04]  /*2de0*/  UIADD3 UR4, UPT, UPT, UR4, 0x1, URZ ;  /* 0x0000000104047890 */ /* 0x000fc8000fffe0ff */
[----:B------:R-:W-:-:S04]  /*2df0*/  UISETP.NE.AND UP0, UPT, UR4, 0x6, UPT ;  /* 0x000000060400788c */ /* 0x000fc8000bf05270 */
[----:B------:R-:W-:Y:S02]  /*2e00*/  USEL UR5, URZ, 0x1, UP0 ;  /* 0x00000001ff057887 */ /* 0x000fe40008000000 */
[----:B------:R-:W-:-:S04]  /*2e10*/  USEL UR4, UR4, URZ, UP0 ;  /* 0x000000ff04047287 */ /* 0x000fc80008000000 */
[----:B------:R-:W-:Y:S01]  /*2e20*/  ULEA UR4, UR4, UR14, 0x3 ;  /* 0x0000000e04047291 */ /* 0x000fe2000f8e18ff */
[----:B------:R-:W-:-:S04]  /*2e30*/  LOP3.LUT R2, R2, UR5, RZ, 0x3c, !PT ;  /* 0x0000000502027c12 */ /* 0x000fc8000f8e3cff */
[----:B------:R-:W-:Y:S01]  /*2e40*/  SHF.L.U32 R2, R2, 0x1f, RZ ;  /* 0x0000001f02027819 */ /* 0x000fe200000006ff */
[----:B-1----:R-:W-:-:S07]  /*2e50*/  IMAD.U32 R0, RZ, RZ, UR4 ;  /* 0x00000004ff007e24 */ /* 0x002fce000f8e00ff */
.L_x_50:
[----:B-1----:R1:W2:Y:S02]  /*2e60*/  SYNCS.PHASECHK.TRANS64.TRYWAIT P0, [R0+URZ], R2 ;  /* 0x00000002000075a7 */ /* 0x0022a400080011ff */
[----:B--2---:R-:W-:Y:S05]  /*2e70*/  @!P0 NANOSLEEP.SYNCS 0x989680 ;  /* 0x009896800000895d */ /* 0x004fea0003900000 */
[----:B------:R-:W2:Y:S02]  /*2e80*/  @!P0 SYNCS.PHASECHK.TRANS64 P0, [R0+URZ], R2 ;  /* 0x00000002000085a7 */ /* 0x000ea400080010ff */
[----:B--2---:R-:W-:Y:S05]  /*2e90*/  @P0 EXIT ;  /* 0x000000000000094d */ /* 0x004fea0003800000 */
[----:B------:R-:W-:Y:S05]  /*2ea0*/  BRA `(.L_x_50) ;  /* 0xfffffffc00ec7947 */ /* 0x000fea000383ffff */
.L_x_22:
[----:B------:R-:W-:-:S04]  /*2eb0*/  UISETP.NE.AND UP0, UPT, UR47, URZ, UPT ;  /* 0x000000ff2f00728c */ /* 0x000fc8000bf05270 */
[----:B------:R-:W-:-:S09]  /*2ec0*/  UISETP.NE.OR UP0, UPT, UR18, 0x1, UP0 ;  /* 0x000000011200788c */ /* 0x000fd20008705670 */
[----:B------:R-:W-:Y:S05]  /*2ed0*/  BRA.U UP0, `(.L_x_51) ;  /* 0x0000000500487547 */ /* 0x000fea000b800000 */
[----:B------:R-:W-:Y:S01]  /*2ee0*/  ISETP.GE.U32.AND P2, PT, R0, 0x8, PT ;  /* 0x000000080000780c */ /* 0x000fe20003f46070 */
[----:B------:R-:W-:Y:S01]  /*2ef0*/  IMAD.MOV.U32 R12, RZ, RZ, 0x1 ;  /* 0x00000001ff0c7424 */ /* 0x000fe200078e00ff */
[----:B------:R-:W-:Y:S02]  /*2f00*/  CS2R R10, SRZ ;  /* 0x00000000000a7805 */ /* 0x000fe4000001ff00 */
[----:B------:R-:W-:Y:S01]  /*2f10*/  CS2R R8, SRZ ;  /* 0x0000000000087805 */ /* 0x000fe2000001ff00 */
[----:B------:R-:W-:Y:S01]  /*2f20*/  UMOV UR6, 0x400 ;  /* 0x0000040000067882 */ /* 0x000fe20000000000 */
[----:B------:R-:W-:Y:S01]  /*2f30*/  UMOV UR5, URZ ;  /* 0x000000ff00057c82 */ /* 0x000fe20008000000 */
[----:B------:R-:W-:-:S12]  /*2f40*/  ULEA UR6, UR47, UR6, 0x18 ;  /* 0x000000062f067291 */ /* 0x000fd8000f8ec0ff */
.L_x_55:
[----:B------:R-:W-:Y:S02]  /*2f50*/  LEA R2, R8, UR6, 0x3 ;  /* 0x0000000608027c11 */ /* 0x000fe4000f8e18ff */
[----:B------:R-:W-:-:S03]  /*2f60*/  SHF.L.U32 R4, R9, 0x1f, RZ ;  /* 0x0000001f09047819 */ /* 0x000fc600000006ff */
[----:B------:R-:W-:Y:S01]  /*2f70*/  VIADD R5, R2, 0x120 ;  /* 0x0000012002057836 */ /* 0x000fe20000000000 */
[----:B------:R-:W2:Y:S02]  /*2f80*/  SYNCS.PHASECHK.TRANS64.TRYWAIT P0, [R2+URZ+0x110], R4 ;  /* 0x00011004020075a7 */ /* 0x000ea400080011ff */
[----:B--2---:R-:W-:Y:S05]  /*2f90*/  @!P0 BRA `(.L_x_52) ;  /* 0x0000006000bc8947 */ /* 0x004fea0003800000 */
.L_x_167:
[----:B------:R-:W-:Y:S01]  /*2fa0*/  ULEA UR4, UR5, UR6, 0x3 ;  /* 0x0000000605047291 */ /* 0x000fe2000f8e18ff */
[----:B--2---:R-:W-:Y:S01]  /*2fb0*/  PRMT R2, RZ, 0x654, R5 ;  /* 0x00000654ff027816 */ /* 0x004fe20000000005 */
[----:B------:R-:W-:Y:S01]  /*2fc0*/  @!P2 IMAD.MOV.U32 R4, RZ, RZ, 0x10 ;  /* 0x00000010ff04a424 */ /* 0x000fe200078e00ff */
[----:B------:R-:W-:Y:S01]  /*2fd0*/  SHF.L.U32 R5, R12, 0x1f, RZ ;  /* 0x0000001f0c057819 */ /* 0x000fe200000006ff */
[----:B------:R-:W-:Y:S01]  /*2fe0*/  UIADD3 UR7, UPT, UPT, UR4, 0xb0, URZ ;  /* 0x000000b004077890 */ /* 0x000fe2000fffe0ff */
[----:B------:R2:W-:Y:S05]  /*2ff0*/  SYNCS.ARRIVE.TRANS64.RED.A1T0 RZ, [R2+URZ], RZ ;  /* 0x000000ff02ff79a7 */ /* 0x0005ea00081004ff */
[----:B------:R-:W-:Y:S01]  /*3000*/  IMAD.U32 R6, RZ, RZ, UR7 ;  /* 0x00000007ff067e24 */ /* 0x000fe2000f8e00ff */
[----:B------:R-:W3:Y:S04]  /*3010*/  SYNCS.PHASECHK.TRANS64.TRYWAIT P0, [UR4+0xc0], R5 ;  /* 0x0000c005ff0075a7 */ /* 0x000ee80008001104 */
[----:B------:R-:W-:Y:S01]  /*3020*/  PRMT R6, R0, 0x654, R6 ;  /* 0x0000065400067816 */ /* 0x000fe20000000006 */
[----:B--23--:R-:W-:Y:S06]  /*3030*/  @!P0 BRA `(.L_x_53) ;  /* 0x0000006000a88947 */ /* 0x00cfec0003800000 */
.L_x_169:
[----:B------:R-:W-:Y:S01]  /*3040*/  ULEA UR8, UR5, UR6, 0x4 ;  /* 0x0000000605087291 */ /* 0x000fe2000f8e20ff */
[----:B------:R-:W-:Y:S01]  /*3050*/  SEL R3, R6, R3, !P2 ;  /* 0x0000000306037207 */ /* 0x000fe20005000000 */
[----:B------:R-:W-:Y:S01]  /*3060*/  UIADD3 UR9, UPT, UPT, UR4, 0xb0, URZ ;  /* 0x000000b004097890 */ /* 0x000fe2000fffe0ff */
[----:B--2---:R-:W-:Y:S01]  /*3070*/  LEA R2, R11, UR6, 0x3 ;  /* 0x000000060b027c11 */ /* 0x004fe2000f8e18ff */
[----:B------:R-:W-:Y:S01]  /*3080*/  UIADD3 UR8, UPT, UPT, UR8, 0x140, URZ ;  /* 0x0000014008087890 */ /* 0x000fe2000fffe0ff */
[----:B------:R2:W-:Y:S01]  /*3090*/  @!P2 SYNCS.ARRIVE.TRANS64.RED RZ, [R3+URZ], R4 ;  /* 0x0000000403ffa9a7 */ /* 0x0005e200080004ff */
[----:B------:R-:W-:Y:S01]  /*30a0*/  UIADD3 UR4, UPT, UPT, UR5, 0x1, URZ ;  /* 0x0000000105047890 */ /* 0x000fe2000fffe0ff */
[----:B------:R-:W-:-:S03]  /*30b0*/  VIADD R8, R8, 0x1 ;  /* 0x0000000108087836 */ /* 0x000fc60000000000 */
[----:B------:R-:W-:Y:S02]  /*30c0*/  UISETP.NE.AND UP0, UPT, UR4, 0x2, UPT ;  /* 0x000000020400788c */ /* 0x000fe4000bf05270 */
[----:B------:R-:W-:Y:S01]  /*30d0*/  ISETP.NE.AND P0, PT, R8, 0x2, PT ;  /* 0x000000020800780c */ /* 0x000fe20003f05270 */
[----:B------:R-:W-:Y:S06]  /*30e0*/  UGETNEXTWORKID.BROADCAST [UR8], [UR9] ;  /* 0x00000000080073ca */ /* 0x000fec0008000100 */
[----:B------:R-:W-:Y:S02]  /*30f0*/  USEL UR7, URZ, 0x1, UP0 ;  /* 0x00000001ff077887 */ /* 0x000fe40008000000 */
[----:B------:R-:W-:-:S04]  /*3100*/  USEL UR5, UR4, URZ, UP0 ;  /* 0x000000ff04057287 */ /* 0x000fc80008000000 */
[----:B------:R-:W-:Y:S02]  /*3110*/  LOP3.LUT R12, R12, UR7, RZ, 0x3c, !PT ;  /* 0x000000070c0c7c12 */ /* 0x000fe4000f8e3cff */
[----:B--2---:R-:W-:-:S04]  /*3120*/  SHF.L.U32 R4, R10, 0x1f, RZ ;  /* 0x0000001f0a047819 */ /* 0x004fc800000006ff */
[----:B------:R-:W2:Y:S02]  /*3130*/  SYNCS.PHASECHK.TRANS64.TRYWAIT P1, [R2+URZ+0xb0], R4 ;  /* 0x0000b004020075a7 */ /* 0x000ea400080211ff */
[----:B--2---:R-:W-:Y:S05]  /*3140*/  @!P1 BRA `(.L_x_54) ;  /* 0x00000060007c9947 */ /* 0x004fea0003800000 */
.L_x_170:
[C---:B--2---:R-:W-:Y:S01]  /*3150*/  LEA R4, R11.reuse, UR6, 0x4 ;  /* 0x000000060b047c11 */ /* 0x044fe2000f8e20ff */
[----:B------:R-:W-:Y:S01]  /*3160*/  VIADD R2, R2, 0xc0 ;  /* 0x000000c002027836 */ /* 0x000fe20000000000 */
[----:B------:R-:W-:Y:S01]  /*3170*/  SEL R8, R8, RZ, P0 ;  /* 0x000000ff08087207 */ /* 0x000fe20000000000 */
[----:B------:R-:W-:-:S03]  /*3180*/  VIADD R11, R11, 0x1 ;  /* 0x000000010b0b7836 */ /* 0x000fc60000000000 */
[----:B------:R-:W2:Y:S01]  /*3190*/  LDS.128 R4, [R4+0x140] ;  /* 0x0001400004047984 */ /* 0x000ea20000000c00 */
[----:B------:R-:W-:Y:S02]  /*31a0*/  PRMT R2, RZ, 0x654, R2 ;  /* 0x00000654ff027816 */ /* 0x000fe40000000002 */
[C---:B------:R-:W-:Y:S01]  /*31b0*/  ISETP.NE.AND P1, PT, R11.reuse, 0x2, PT ;  /* 0x000000020b00780c */ /* 0x040fe20003f25270 */
[----:B------:R-:W-:Y:S01]  /*31c0*/  @!PT LDS RZ, [RZ] ;  /* 0x00000000fffff984 */ /* 0x000fe20000000800 */
[----:B------:R-:W-:Y:S01]  /*31d0*/  @!PT LDS RZ, [RZ] ;  /* 0x00000000fffff984 */ /* 0x000fe20000000800 */
[----:B------:R-:W-:Y:S01]  /*31e0*/  @!PT LDS RZ, [RZ] ;  /* 0x00000000fffff984 */ /* 0x000fe20000000800 */
[----:B------:R-:W-:Y:S01]  /*31f0*/  @!PT LDS RZ, [RZ] ;  /* 0x00000000fffff984 */ /* 0x000fe20000000800 */
[----:B------:R3:W-:Y:S06]  /*3200*/  MEMBAR.ALL.CTA ;  /* 0x0000000000007992 */ /* 0x0007ec0000008000 */
[----:B---3--:R-:W3:Y:S01]  /*3210*/  FENCE.VIEW.ASYNC.S ;  /* 0x00000000000073c6 */ /* 0x008ee20000000000 */
[----:B------:R-:W-:Y:S01]  /*3220*/  SEL R11, R11, RZ, P1 ;  /* 0x000000ff0b0b7207 */ /* 0x000fe20000800000 */
[----:B---3--:R3:W-:Y:S01]  /*3230*/  SYNCS.ARRIVE.TRANS64.RED.A1T0 RZ, [R2+URZ], RZ ;  /* 0x000000ff02ff79a7 */ /* 0x0087e200081004ff */
[----:B--2---:R-:W-:-:S02]  /*3240*/  LOP3.LUT P3, RZ, R6, 0x1, RZ, 0xc0, !PT ;  /* 0x0000000106ff7812 */ /* 0x004fc4000786c0ff */
[----:B------:R-:W-:-:S04]  /*3250*/  SEL R4, RZ, 0x1, P1 ;  /* 0x00000001ff047807 */ /* 0x000fc80000800000 */
[----:B------:R-:W-:Y:S02]  /*3260*/  LOP3.LUT R10, R10, R4, RZ, 0x3c, !PT ;  /* 0x000000040a0a7212 */ /* 0x000fe400078e3cff */
[----:B---3--:R-:W-:-:S04]  /*3270*/  SEL R2, RZ, 0x1, P0 ;  /* 0x00000001ff027807 */ /* 0x008fc80000000000 */
[----:B------:R-:W-:Y:S01]  /*3280*/  LOP3.LUT R9, R9, R2, RZ, 0x3c, !PT ;  /* 0x0000000209097212 */ /* 0x000fe200078e3cff */
[----:B------:R-:W-:Y:S06]  /*3290*/  @P3 BRA `(.L_x_55) ;  /* 0xfffffffc002c3947 */ /* 0x000fec000383ffff */
[----:B------:R-:W-:Y:S01]  /*32a0*/  ULEA UR4, UR5, UR6, 0x3 ;  /* 0x0000000605047291 */ /* 0x000fe2000f8e18ff */
[----:B------:R-:W-:-:S08]  /*32b0*/  SHF.L.U32 R2, R12, 0x1f, RZ ;  /* 0x0000001f0c027819 */ /* 0x000fd000000006ff */
[----:B------:R-:W2:Y:S02]  /*32c0*/  SYNCS.PHASECHK.TRANS64 P0, [UR4+0xc0], R2 ;  /* 0x0000c002ff0075a7 */ /* 0x000ea40008001004 */
[----:B--2---:R-:W-:Y:S05]  /*32d0*/  @P0 BRA `(.L_x_56) ;  /* 0x0000000000080947 */ /* 0x004fea0003800000 */
[----:B------:R-:W2:Y:S02]  /*32e0*/  SYNCS.PHASECHK.TRANS64.TRYWAIT P0, [UR4+0xc0], R2 ;  /* 0x0000c002ff0075a7 */ /* 0x000ea40008001104 */
[----:B--2---:R-:W-:Y:S05]  /*32f0*/  @!P0 BRA `(.L_x_57) ;  /* 0x0000006000248947 */ /* 0x004fea0003800000 */
.L_x_56:
[----:B------:R-:W-:-:S04]  /*3300*/  UIADD3 UR7, UPT, UPT, UR5, 0x1, URZ ;  /* 0x0000000105077890 */ /* 0x000fc8000fffe0ff */
[----:B------:R-:W-:-:S04]  /*3310*/  UISETP.NE.AND UP0, UPT, UR7, 0x2, UPT ;  /* 0x000000020700788c */ /* 0x000fc8000bf05270 */
[----:B------:R-:W-:Y:S02]  /*3320*/  USEL UR8, URZ, 0x1, UP0 ;  /* 0x00000001ff087887 */ /* 0x000fe40008000000 */
[----:B------:R-:W-:-:S04]  /*3330*/  USEL UR7, UR7, URZ, UP0 ;  /* 0x000000ff07077287 */ /* 0x000fc80008000000 */
[----:B------:R-:W-:Y:S01]  /*3340*/  ULEA UR7, UR7, UR6, 0x3 ;  /* 0x0000000607077291 */ /* 0x000fe2000f8e18ff */
[----:B--2---:R-:W-:-:S04]  /*3350*/  LOP3.LUT R2, R12, UR8, RZ, 0x3c, !PT ;  /* 0x000000080c027c12 */ /* 0x004fc8000f8e3cff */
[----:B------:R-:W-:-:S04]  /*3360*/  SHF.L.U32 R0, R2, 0x1f, RZ ;  /* 0x0000001f02007819 */ /* 0x000fc800000006ff */
[----:B------:R-:W2:Y:S02]  /*3370*/  SYNCS.PHASECHK.TRANS64 P0, [UR7+0xc0], R0 ;  /* 0x0000c000ff0075a7 */ /* 0x000ea40008001007 */
[----:B-12---:R-:W-:Y:S05]  /*3380*/  @P0 EXIT ;  /* 0x000000000000094d */ /* 0x006fea0003800000 */
[----:B------:R-:W-:Y:S02]  /*3390*/  SHF.L.U32 R2, R2, 0x1f, RZ ;  /* 0x0000001f02027819 */ /* 0x000fe400000006ff */
[----:B------:R-:W-:-:S07]  /*33a0*/  MOV R0, UR7 ;  /* 0x0000000700007c02 */ /* 0x000fce0008000f00 */
.L_x_58:
[----:B-1----:R1:W2:Y:S02]  /*33b0*/  SYNCS.PHASECHK.TRANS64.TRYWAIT P0, [R0+URZ+0xc0], R2 ;  /* 0x0000c002000075a7 */ /* 0x0022a400080011ff */
[----:B--2---:R-:W-:Y:S05]  /*33c0*/  @!P0 NANOSLEEP.SYNCS 0x989680 ;  /* 0x009896800000895d */ /* 0x004fea0003900000 */
[----:B------:R-:W2:Y:S02]  /*33d0*/  @!P0 SYNCS.PHASECHK.TRANS64 P0, [R0+URZ+0xc0], R2 ;  /* 0x0000c002000085a7 */ /* 0x000ea400080010ff */
[----:B--2---:R-:W-:Y:S05]  /*33e0*/  @P0 EXIT ;  /* 0x000000000000094d */ /* 0x004fea0003800000 */
[----:B------:R-:W-:Y:S05]  /*33f0*/  BRA `(.L_x_58) ;  /* 0xfffffffc00ec7947 */ /* 0x000fea000383ffff */
.L_x_51:
[----:B------:R-:W-:Y:S05]  /*3400*/  BRA.U UP5, `(.L_x_59) ;  /* 0x0000001505487547 */ /* 0x000fea000b800000 */
[----:B------:R-:W-:Y:S01]  /*3410*/  UMOV UR4, 0x40 ;  /* 0x0000004000047882 */ /* 0x000fe20000000000 */
[----:B------:R-:W-:Y:S01]  /*3420*/  NOP ;  /* 0x0000000000007918 */ /* 0x000fe20000000000 */
[----:B------:R-:W-:Y:S01]  /*3430*/  ULEA UR5, UR47, UR4, 0x18 ;  /* 0x000000042f057291 */ /* 0x000fe2000f8ec0ff */
[----:B------:R-:W-:Y:S02]  /*3440*/  UMOV UR6, 0x400 ;  /* 0x0000040000067882 */ /* 0x000fe40000000000 */
[----:B------:R-:W-:-:S06]  /*3450*/  ULEA UR6, UR47, UR6, 0x18 ;  /* 0x000000062f067291 */ /* 0x000fcc000f8ec0ff */
[----:B------:R-:W2:Y:S02]  /*3460*/  LDS.U8 R0, [UR5+0x1c] ;  /* 0x00001c05ff007984 */ /* 0x000ea40008000000 */
[----:B--2---:R-:W-:-:S13]  /*3470*/  ISETP.NE.AND P0, PT, R0, RZ, PT ;  /* 0x000000ff0000720c */ /* 0x004fda0003f05270 */
[----:B------:R-:W-:Y:S05]  /*3480*/  @P0 BRA `(.L_x_60) ;  /* 0x0000000400080947 */ /* 0x000fea0003800000 */
[----:B------:R-:W-:Y:S02]  /*3490*/  UISETP.NE.U32.AND UP1, UPT, UR68, 0x1, UPT ;  /* 0x000000014400788c */ /* 0x000fe4000bf25070 */
[----:B------:R-:W-:-:S07]  /*34a0*/  UIADD3 UR7, UPT, UPT, UR5, 0x8, URZ ;  /* 0x0000000805077890 */ /* 0x000fce000fffe0ff */
[----:B------:R-:W-:Y:S05]  /*34b0*/  BRA.U !UP1, `(.L_x_61) ;  /* 0x00000001099c7547 */ /* 0x000fea000b800000 */
[----:B------:R-:W-:Y:S01]  /*34c0*/  ELECT P0, URZ, PT ;  /* 0x0000000000ff782f */ /* 0x000fe20003800000 */
[----:B------:R-:W-:-:S12]  /*34d0*/  BSSY B0, `(.L_x_61) ;  /* 0x0000025000007945 */ /* 0x000fd80003800000 */
[----:B------:R-:W-:Y:S05]  /*34e0*/  @!P0 BRA `(.L_x_62) ;  /* 0x00000000008c8947 */ /* 0x000fea0003800000 */
[----:B------:R-:W-:-:S05]  /*34f0*/  UMOV UR4, 0x10 ;  /* 0x0000001000047882 */ /* 0x000fca0000000000 */
[----:B------:R-:W-:Y:S04]  /*3500*/  DEPBAR.LE SB2, 0x36 ;  /* 0x0000ad800000791a */ /* 0x000fe80000000000 */
[----:B------:R-:W2:Y:S02]  /*3510*/  UTCATOMSWS.2CTA.FIND_AND_SET.ALIGN UP0, UR4, UR4 ;  /* 0x00000004000475e3 */ /* 0x000ea40008200800 */
[----:B--2---:R-:W-:Y:S01]  /*3520*/  MOV R10, UR4 ;  /* 0x00000004000a7c02 */ /* 0x004fe20008000f00 */
[----:B------:R-:W-:Y:S06]  /*3530*/  BRA.U UP0, `(.L_x_63) ;  /* 0x0000000100187547 */ /* 0x000fec000b800000 */
.L_x_64:
[----:B------:R-:W-:Y:S05]  /*3540*/  NANOSLEEP 0x64 ;  /* 0x000000640000795d */ /* 0x000fea0003800000 */
[----:B------:R-:W-:-:S05]  /*3550*/  UMOV UR4, 0x10 ;  /* 0x0000001000047882 */ /* 0x000fca0000000000 */
[----:B------:R-:W-:Y:S04]  /*3560*/  DEPBAR.LE SB2, 0x36 ;  /* 0x0000ad800000791a */ /* 0x000fe80000000000 */
[----:B------:R-:W2:Y:S02]  /*3570*/  UTCATOMSWS.2CTA.FIND_AND_SET.ALIGN UP0, UR4, UR4 ;  /* 0x00000004000475e3 */ /* 0x000ea40008200800 */
[----:B--2---:R-:W-:Y:S01]  /*3580*/  MOV R10, UR4 ;  /* 0x00000004000a7c02 */ /* 0x004fe20008000f00 */
[----:B------:R-:W-:Y:S05]  /*3590*/  BRA.U !UP0, `(.L_x_64) ;  /* 0xfffffffd08e87547 */ /* 0x000fea000b83ffff */
.L_x_63:
[----:B------:R-:W2:Y:S01]  /*35a0*/  LDS R6, [UR5+0x10] ;  /* 0x00001005ff067984 */ /* 0x000ea20008000800 */
[----:B------:R-:W-:Y:S01]  /*35b0*/  IMAD.U32 R0, RZ, RZ, UR6 ;  /* 0x00000006ff007e24 */ /* 0x000fe2000f8e00ff */
[----:B------:R-:W-:-:S03]  /*35c0*/  MOV R4, UR69 ;  /* 0x0000004500047c02 */ /* 0x000fc60008000f00 */
[----:B------:R-:W-:Y:S01]  /*35d0*/  VIADD R0, R0, 0x160 ;  /* 0x0000016000007836 */ /* 0x000fe20000000000 */
[----:B--2---:R-:W-:-:S04]  /*35e0*/  SHF.L.U32 R6, R6, 0x1f, RZ ;  /* 0x0000001f06067819 */ /* 0x004fc800000006ff */
[----:B------:R-:W2:Y:S02]  /*35f0*/  SYNCS.PHASECHK.TRANS64.TRYWAIT P0, [UR5+0x8], R6 ;  /* 0x00000806ff0075a7 */ /* 0x000ea40008001105 */
[----:B--2---:R-:W-:Y:S05]  /*3600*/  @P0 BRA `(.L_x_65) ;  /* 0x0000000000080947 */ /* 0x004fea0003800000 */
[----:B------:R-:W2:Y:S02]  /*3610*/  SYNCS.PHASECHK.TRANS64.TRYWAIT P0, [UR5+0x8], R6 ;  /* 0x00000806ff0075a7 */ /* 0x000ea40008001105 */
[----:B--2---:R-:W-:Y:S05]  /*3620*/  @!P0 BRA `(.L_x_66) ;  /* 0x0000005c00708947 */ /* 0x004fea0003800000 */
.L_x_65:
[----:B------:R-:W-:Y:S01]  /*3630*/  PRMT R4, R4, 0x654, R0 ;  /* 0x0000065404047816 */ /* 0x000fe20000000000 */
[----:B------:R-:W-:Y:S01]  /*3640*/  HFMA2 R0, -RZ, RZ, 0, 5.9604644775390625e-08 ;  /* 0x00000001ff007431 */ /* 0x000fe200000001ff */
[----:B------:R-:W-:Y:S01]  /*3650*/  UPRMT UR4, UR69, 0x654, UR7 ;  /* 0x0000065445047896 */ /* 0x000fe20008000007 */
[----:B------:R-:W-:Y:S02]  /*3660*/  IMAD.MOV.U32 R8, RZ, RZ, 0xffff ;  /* 0x0000ffffff087424 */ /* 0x000fe400078e00ff */
[----:B--2---:R-:W-:Y:S02]  /*3670*/  IMAD.MOV.U32 R6, RZ, RZ, 0x4 ;  /* 0x00000004ff067424 */ /* 0x004fe400078e00ff */
[----:B------:R-:W-:Y:S01]  /*3680*/  IMAD.SHL.U32 R9, R10, 0x20, RZ ;  /* 0x000000200a097824 */ /* 0x000fe200078e00ff */
[----:B------:R-:W-:Y:S02]  /*3690*/  MOV R5, UR4 ;  /* 0x0000000400057c02 */ /* 0x000fe40008000f00 */
[-C--:B------:R-:W-:Y:S01]  /*36a0*/  SHF.L.U32 R8, R8, R10.reuse, RZ ;  /* 0x0000000a08087219 */ /* 0x080fe200000006ff */
[----:B------:R2:W-:Y:S01]  /*36b0*/  SYNCS.ARRIVE.TRANS64.RED RZ, [UR4], R6 ;  /* 0x00000006ffff79a7 */ /* 0x0005e20008000404 */
[----:B------:R-:W-:Y:S01]  /*36c0*/  SHF.L.U32 R7, R0, R10, RZ ;  /* 0x0000000a00077219 */ /* 0x000fe200000006ff */
[----:B------:R2:W-:Y:S04]  /*36d0*/  STS [UR6+0x160], R9 ;  /* 0x00016009ff007988 */ /* 0x0005e80008000806 */
[----:B------:R2:W-:Y:S04]  /*36e0*/  STAS [R4.64], R10 ;  /* 0x0000000a04007dbd */ /* 0x0005e8000c0008ff */
[----:B------:R2:W-:Y:S04]  /*36f0*/  ATOMS.OR RZ, [UR5+0x14], R8 ;  /* 0x00001408ffff798c */ /* 0x0005e8000b000005 */
[----:B------:R2:W-:Y:S04]  /*3700*/  ATOMS.OR RZ, [UR5+0x18], R7 ;  /* 0x00001807ffff798c */ /* 0x0005e8000b000005 */
[----:B------:R2:W-:Y:S02]  /*3710*/  ATOMS.XOR RZ, [UR5+0x10], R0 ;  /* 0x00001000ffff798c */ /* 0x0005e4000b800005 */
.L_x_62:
[----:B-1----:R-:W-:Y:S05]  /*3720*/  BSYNC B0 ;  /* 0x0000000000007941 */ /* 0x002fea0003800000 */
.L_x_61:
[----:B------:R-:W-:Y:S05]  /*3730*/  BRA.U UP1, `(.L_x_67) ;  /* 0x00000001016c7547 */ /* 0x000fea000b800000 */
[----:B------:R-:W-:-:S03]  /*3740*/  UMOV UR4, 0xffffffff ;  /* 0xffffffff00047882 */ /* 0x000fc60000000000 */
[----:B------:R-:W-:Y:S05]  /*3750*/  BRA.DIV UR4, `(.L_x_68) ;  /* 0x0000005e043c7947 */ /* 0x000fea000b800000 */
[----:B------:R-:W-:-:S13]  /*3760*/  ELECT P0, URZ, PT ;  /* 0x0000000000ff782f */ /* 0x000fda0003800000 */
.L_x_174:
[----:B------:R-:W-:Y:S05]  /*3770*/  @!P0 BRA `(.L_x_67) ;  /* 0x00000000005c8947 */ /* 0x000fea0003800000 */
[----:B--2---:R-:W2:Y:S02]  /*3780*/  LDS R4, [UR5+0x10] ;  /* 0x00001005ff047984 */ /* 0x004ea40008000800 */
[----:B--2---:R-:W-:-:S04]  /*3790*/  SHF.L.U32 R4, R4, 0x1f, RZ ;  /* 0x0000001f04047819 */ /* 0x004fc800000006ff */
[----:B------:R-:W2:Y:S02]  /*37a0*/  SYNCS.PHASECHK.TRANS64.TRYWAIT P0, [UR5+0x8], R4 ;  /* 0x00000804ff0075a7 */ /* 0x000ea40008001105 */
[----:B--2---:R-:W-:Y:S05]  /*37b0*/  @P0 BRA `(.L_x_69) ;  /* 0x0000000000080947 */ /* 0x004fea0003800000 */
[----:B------:R-:W2:Y:S02]  /*37c0*/  SYNCS.PHASECHK.TRANS64.TRYWAIT P0, [UR5+0x8], R4 ;  /* 0x00000804ff0075a7 */ /* 0x000ea40008001105 */
[----:B--2---:R-:W-:Y:S05]  /*37d0*/  @!P0 BRA `(.L_x_70) ;  /* 0x0000005c00408947 */ /* 0x004fea0003800000 */
.L_x_69:
[----:B------:R-:W3:Y:S01]  /*37e0*/  LDS R6, [UR6+0x160] ;  /* 0x00016006ff067984 */ /* 0x000ee20008000800 */
[----:B--2---:R-:W-:Y:S02]  /*37f0*/  HFMA2 R0, -RZ, RZ, 0, 5.9604644775390625e-08 ;  /* 0x00000001ff007431 */ /* 0x004fe400000001ff */
[----:B------:R-:W-:Y:S01]  /*3800*/  IMAD.MOV.U32 R4, RZ, RZ, 0xffff ;  /* 0x0000ffffff047424 */ /* 0x000fe200078e00ff */
[----:B------:R-:W-:Y:S01]  /*3810*/  UPRMT UR4, UR69, 0x654, UR7 ;  /* 0x0000065445047896 */ /* 0x000fe20008000007 */
[----:B---3--:R-:W-:-:S03]  /*3820*/  IMAD.SHL.U32 R5, R6, 0x20, RZ ;  /* 0x0000002006057824 */ /* 0x008fc600078e00ff */
[-C--:B------:R-:W-:Y:S02]  /*3830*/  SHF.L.U32 R4, R4, R6.reuse, RZ ;  /* 0x0000000604047219 */ /* 0x080fe400000006ff */
[----:B------:R-:W-:Y:S01]  /*3840*/  SHF.L.U32 R6, R0, R6, RZ ;  /* 0x0000000600067219 */ /* 0x000fe200000006ff */
[----:B------:R3:W-:Y:S04]  /*3850*/  STS [UR6+0x160], R5 ;  /* 0x00016005ff007988 */ /* 0x0007e80008000806 */
[----:B------:R3:W-:Y:S04]  /*3860*/  ATOMS.OR RZ, [UR5+0x14], R4 ;  /* 0x00001404ffff798c */ /* 0x0007e8000b000005 */
[----:B------:R3:W-:Y:S01]  /*3870*/  ATOMS.OR RZ, [UR5+0x18], R6 ;  /* 0x00001806ffff798c */ /* 0x0007e2000b000005 */
[----:B------:R-:W-:Y:S03]  /*3880*/  SYNCS.ARRIVE.TRANS64.RED.A1T0 RZ, [UR4], RZ ;  /* 0x000000ffffff79a7 */ /* 0x000fe60008100404 */
[----:B------:R3:W-:Y:S01]  /*3890*/  ATOMS.XOR RZ, [UR5+0x10], R0 ;  /* 0x00001000ffff798c */ /* 0x0007e2000b800005 */
[----:B------:R-:W-:Y:S05]  /*38a0*/  BRA `(.L_x_67) ;  /* 0x0000000000107947 */ /* 0x000fea0003800000 */
.L_x_60:
[----:B------:R-:W-:Y:S02]  /*38b0*/  MOV R0, 0xffffffff ;  /* 0xffffffff00007802 */ /* 0x000fe40000000f00 */
[----:B------:R-:W-:-:S03]  /*38c0*/  MOV R4, 0x38f0 ;  /* 0x000038f000047802 */ /* 0x000fc60000000f00 */
[----:B------:R2:W-:Y:S04]  /*38d0*/  STS [UR6+0x160], R0 ;  /* 0x00016000ff007988 */ /* 0x0005e80008000806 */
[----:B-12--5:R-:W-:Y:S05]  /*38e0*/  CALL.REL.NOINC `($__internal_1_$__cuda_sm10x_tcgen05_guardrail_trap_phase_invalid_during_alloc) ;  /* 0x0000006400147944 */ /* 0x026fea0003c00000 */
.L_x_67:
[----:B------:R-:W-:Y:S05]  /*38f0*/  WARPSYNC.ALL ;  /* 0x0000000000007948 */ /* 0x000fea0003800000 */
[----:B------:R-:W4:Y:S01]  /*3900*/  S2UR UR4, SR_CgaCtaId ;  /* 0x00000000000479c3 */ /* 0x000f220000008800 */
[----:B------:R-:W-:Y:S01]  /*3910*/  UMOV UR41, 0x400 ;  /* 0x0000040000297882 */ /* 0x000fe20000000000 */
[----:B------:R-:W-:-:S06]  /*3920*/  NOP ;  /* 0x0000000000007918 */ /* 0x000fcc0000000000 */
[----:B------:R-:W-:Y:S06]  /*3930*/  BAR.ARV 0x6, 0xa0 ;  /* 0x0182800000007b1d */ /* 0x000fec0000002000 */
[----:B------:R-:W1:Y:S01]  /*3940*/  LDCU UR6, c[0x0][0x38c] ;  /* 0x00007180ff0677ac */ /* 0x000e620008000800 */
[----:B------:R-:W-:Y:S01]  /*3950*/  LOP3.LUT R3, R3, 0xffff, RZ, 0xc0, !PT ;  /* 0x0000ffff03037812 */ /* 0x000fe200078ec0ff */
[----:B--2---:R-:W-:Y:S01]  /*3960*/  IMAD.MOV.U32 R9, RZ, RZ, 0x1 ;  /* 0x00000001ff097424 */ /* 0x004fe200078e00ff */
[----:B------:R-:W-:Y:S01]  /*3970*/  LOP3.LUT R2, R2, 0xffff, RZ, 0xc0, !PT ;  /* 0x0000ffff02027812 */ /* 0x000fe200078ec0ff */
[----:B------:R-:W-:Y:S01]  /*3980*/  IMAD.MOV.U32 R8, RZ, RZ, RZ ;  /* 0x000000ffff087224 */ /* 0x000fe200078e00ff */
[----:B------:R-:W-:Y:S01]  /*3990*/  R2UR UR43, R3 ;  /* 0x00000000032b72ca */ /* 0x000fe200000e0000 */
[----:B------:R-:W-:Y:S01]  /*39a0*/  UMOV UR47, URZ ;  /* 0x000000ff002f7c82 */ /* 0x000fe20008000000 */
[----:B------:R-:W-:-:S02]  /*39b0*/  R2UR UR65, R2 ;  /* 0x00000000024172ca */ /* 0x000fc400000e0000 */
[----:B------:R-:W-:Y:S01]  /*39c0*/  CS2R R2, SRZ ;  /* 0x0000000000027805 */ /* 0x000fe2000001ff00 */
[----:B------:R-:W-:Y:S01]  /*39d0*/  UMOV UR38, URZ ;  /* 0x000000ff00267c82 */ /* 0x000fe20008000000 */
[----:B----4-:R-:W-:Y:S01]  /*39e0*/  ULEA UR41, UR4, UR41, 0x18 ;  /* 0x0000002904297291 */ /* 0x010fe2000f8ec0ff */
[----:B------:R-:W-:Y:S01]  /*39f0*/  UMOV UR37, URZ ;  /* 0x000000ff00257c82 */ /* 0x000fe20008000000 */
[----:B------:R-:W-:Y:S02]  /*3a00*/  UISETP.NE.AND UP3, UPT, UR68, URZ, UPT ;  /* 0x000000ff4400728c */ /* 0x000fe4000bf65270 */
[----:B------:R-:W-:Y:S02]  /*3a10*/  UIADD3 UR5, UPT, UPT, UR41, 0x8400, URZ ;  /* 0x0000840029057890 */ /* 0x000fe4000fffe0ff */
[----:B------:R-:W-:-:S03]  /*3a20*/  UIADD3 UR4, UPT, UPT, UR41, 0x20400, URZ ;  /* 0x0002040029047890 */ /* 0x000fc6000fffe0ff */
[----:B---3--:R-:W2:Y:S01]  /*3a30*/  LDS R0, [UR41+0x160] ;  /* 0x00016029ff007984 */ /* 0x008ea20008000800 */
[----:B-1----:R-:W-:Y:S02]  /*3a40*/  UIADD3 UR6, UPT, UPT, UR6, 0x3f, URZ ;  /* 0x0000003f06067890 */ /* 0x002fe4000fffe0ff */
[----:B------:R-:W-:Y:S02]  /*3a50*/  USHF.R.U32.HI UR5, URZ, 0x4, UR5 ;  /* 0x00000004ff057899 */ /* 0x000fe40008011605 */
[----:B------:R-:W-:Y:S02]  /*3a60*/  USHF.R.S32.HI UR64, URZ, 0x1f, UR6 ;  /* 0x0000001fff407899 */ /* 0x000fe40008011406 */
[----:B------:R-:W-:Y:S02]  /*3a70*/  USHF.R.U32.HI UR4, URZ, 0x4, UR4 ;  /* 0x00000004ff047899 */ /* 0x000fe40008011604 */
[----:B------:R-:W-:Y:S02]  /*3a80*/  ULEA.HI UR64, UR64, UR6, URZ, 0x6 ;  /* 0x0000000640407291 */ /* 0x000fe4000f8f30ff */
[----:B------:R-:W-:-:S02]  /*3a90*/  ULOP3.LUT UR5, UR5, 0x3fff, URZ, 0xc0, !UPT ;  /* 0x00003fff05057892 */ /* 0x000fc4000f8ec0ff */
[----:B------:R-:W-:Y:S02]  /*3aa0*/  USHF.R.S32.HI UR64, URZ, 0x6, UR64 ;  /* 0x00000006ff407899 */ /* 0x000fe40008011440 */
[----:B------:R-:W-:Y:S02]  /*3ab0*/  ULOP3.LUT UR45, UR4, 0x3fff, URZ, 0xc0, !UPT ;  /* 0x00003fff042d7892 */ /* 0x000fe4000f8ec0ff */
[----:B------:R-:W-:Y:S01]  /*3ac0*/  UISETP.LT.AND UP0, UPT, UR64, 0x1, UPT ;  /* 0x000000014000788c */ /* 0x000fe2000bf01270 */
[----:B------:R-:W-:Y:S01]  /*3ad0*/  UMOV UR62, 0x0 ;  /* 0x00000000003e7882 */ /* 0x000fe20000000000 */
        /* <DEDUP_REMOVED lines=9> */
[----:B------:R-:W-:-:S02]  /*3b70*/  ULOP3.LUT UR44, UR5, 0x10000, URZ, 0xfc, !UPT ;  /* 0x00010000052c7892 */ /* 0x000fc4000f8efcff */
[----:B------:R-:W-:Y:S02]  /*3b80*/  ULOP3.LUT UR45, UR45, 0x10000, URZ, 0xfc, !UPT ;  /* 0x000100002d2d7892 */ /* 0x000fe4000f8efcff */
[----:B------:R-:W-:Y:S01]  /*3b90*/  USEL UR66, UR64, 0x1, !UP0 ;  /* 0x0000000140427887 */ /* 0x000fe2000c000000 */
[----:B------:R-:W-:Y:S01]  /*3ba0*/  UMOV UR52, 0x0 ;  /* 0x0000000000347882 */ /* 0x000fe20000000000 */
[----:B------:R-:W-:Y:S01]  /*3bb0*/  UMOV UR53, 0x8200910 ;  /* 0x0820091000357882 */ /* 0x000fe20000000000 */
[----:B------:R-:W-:Y:S01]  /*3bc0*/  UMOV UR50, 0x0 ;  /* 0x0000000000327882 */ /* 0x000fe20000000000 */
[----:B------:R-:W-:Y:S01]  /*3bd0*/  UMOV UR51, 0x8200910 ;  /* 0x0820091000337882 */ /* 0x000fe20000000000 */
[----:B------:R-:W-:Y:S01]  /*3be0*/  UMOV UR48, 0x0 ;  /* 0x0000000000307882 */ /* 0x000fe20000000000 */
[----:B--2---:R-:W-:Y:S01]  /*3bf0*/  R2UR UR67, R0 ;  /* 0x00000000004372ca */ /* 0x004fe200000e0000 */
[----:B------:R-:W-:-:S14]  /*3c00*/  UMOV UR49, 0x8200910 ;  /* 0x0820091000317882 */ /* 0x000fdc0000000000 */
.L_x_78:
[C---:B------:R-:W-:Y:S02]  /*3c10*/  LEA R0, R8.reuse, UR41, 0x3 ;  /* 0x0000002908007c11 */ /* 0x040fe4000f8e18ff */
[----:B------:R-:W-:Y:S02]  /*3c20*/  SHF.L.U32 R4, R3, 0x1f, RZ ;  /* 0x0000001f03047819 */ /* 0x000fe400000006ff */
[----:B------:R-:W-:Y:S02]  /*3c30*/  LEA R5, R8, UR41, 0x4 ;  /* 0x0000002908057c11 */ /* 0x000fe4000f8e20ff */
[----:B------:R-:W1:Y:S02]  /*3c40*/  SYNCS.PHASECHK.TRANS64.TRYWAIT P0, [R0+URZ+0xb0], R4 ;  /* 0x0000b004000075a7 */ /* 0x000e6400080011ff */
[----:B-1-3--:R-:W-:Y:S05]  /*3c50*/  @!P0 BRA `(.L_x_71) ;  /* 0x0000005800388947 */ /* 0x00afea0003800000 */
.L_x_175:
[----:B-1----:R-:W1:Y:S01]  /*3c60*/  LDS.128 R4, [R5+0x140] ;  /* 0x0001400005047984 */ /* 0x002e620000000c00 */
[----:B------:R-:W-:Y:S02]  /*3c70*/  VIADD R0, R0, 0xc0 ;  /* 0x000000c000007836 */ /* 0x000fe40000000000 */
[----:B------:R-:W-:Y:S01]  /*3c80*/  VIADD R8, R8, 0x1 ;  /* 0x0000000108087836 */ /* 0x000fe20000000000 */
[----:B------:R-:W-:Y:S01]  /*3c90*/  @!PT LDS RZ, [RZ] ;  /* 0x00000000fffff984 */ /* 0x000fe20000000800 */
[----:B------:R-:W-:Y:S01]  /*3ca0*/  @!PT LDS RZ, [RZ] ;  /* 0x00000000fffff984 */ /* 0x000fe20000000800 */
[----:B------:R-:W-:Y:S01]  /*3cb0*/  @!PT LDS RZ, [RZ] ;  /* 0x00000000fffff984 */ /* 0x000fe20000000800 */
[----:B------:R-:W-:Y:S01]  /*3cc0*/  @!PT LDS RZ, [RZ] ;  /* 0x00000000fffff984 */ /* 0x000fe20000000800 */
[----:B------:R2:W-:Y:S06]  /*3cd0*/  MEMBAR.ALL.CTA ;  /* 0x0000000000007992 */ /* 0x0005ec0000008000 */
[----:B--2---:R-:W2:Y:S01]  /*3ce0*/  FENCE.VIEW.ASYNC.S ;  /* 0x00000000000073c6 */ /* 0x004ea20000000000 */
[----:B------:R-:W-:-:S04]  /*3cf0*/  PRMT R0, RZ, 0x654, R0 ;  /* 0x00000654ff007816 */ /* 0x000fc80000000000 */
[----:B--2---:R2:W-:Y:S01]  /*3d00*/  SYNCS.ARRIVE.TRANS64.RED.A1T0 RZ, [R0+URZ], RZ ;  /* 0x000000ff00ff79a7 */ /* 0x0045e200081004ff */
[----:B-1----:R-:W-:Y:S01]  /*3d10*/  LOP3.LUT P1, RZ, R6, 0x1, RZ, 0xc0, !PT ;  /* 0x0000000106ff7812 */ /* 0x002fe2000782c0ff */
[----:B--2---:R-:W-:-:S12]  /*3d20*/  BRA.U UP3, `(.L_x_72) ;  /* 0x0000000503587547 */ /* 0x004fd8000b800000 */
[----:B------:R-:W1:Y:S01]  /*3d30*/  LDCU UR4, c[0x0][0x38c] ;  /* 0x00007180ff0477ac */ /* 0x000e620008000800 */
[----:B------:R-:W-:Y:S02]  /*3d40*/  PLOP3.LUT P2, PT, PT, PT, PT, 0x80, 0x8 ;  /* 0x000000000008781c */ /* 0x000fe40003f4f070 */
[----:B------:R-:W-:Y:S01]  /*3d50*/  SHF.L.U32 R4, R9, 0x1f, RZ ;  /* 0x0000001f09047819 */ /* 0x000fe200000006ff */
[----:B------:R-:W-:Y:S02]  /*3d60*/  ULEA UR46, UR47, UR41, 0x3 ;  /* 0x000000292f2e7291 */ /* 0x000fe4000f8e18ff */
[----:B------:R-:W-:Y:S02]  /*3d70*/  ULEA UR36, UR47, UR67, 0x6 ;  /* 0x000000432f247291 */ /* 0x000fe4000f8e30ff */
[----:B-1----:R-:W-:-:S06]  /*3d80*/  UISETP.GE.AND UP0, UPT, UR4, 0x1, UPT ;  /* 0x000000010400788c */ /* 0x002fcc000bf06270 */
[----:B------:R-:W-:-:S05]  /*3d90*/  PLOP3.LUT P0, PT, PT, PT, UP0, 0x80, 0x8 ;  /* 0x000000000008781c */ /* 0x000fca0003f0f008 */
[----:B------:R-:W-:-:S08]  /*3da0*/  @UP0 ULEA UR4, UR38, UR41, 0x3 ;  /* 0x0000002926040291 */ /* 0x000fd0000f8e18ff */
[----:B------:R-:W-:-:S04]  /*3db0*/  @P0 SHF.L.U32 R0, R2, 0x1f, RZ ;  /* 0x0000001f02000819 */ /* 0x000fc800000006ff */
[----:B------:R1:W2:Y:S01]  /*3dc0*/  @P0 SYNCS.PHASECHK.TRANS64.TRYWAIT P2, [UR4], R0 ;  /* 0x00000000ff0005a7 */ /* 0x0002a20008041104 */
[----:B------:R-:W3:Y:S02]  /*3dd0*/  SYNCS.PHASECHK.TRANS64.TRYWAIT P0, [UR46+0xf0], R4 ;  /* 0x0000f004ff0075a7 */ /* 0x000ee4000800112e */
[----:B-123--:R-:W-:Y:S05]  /*3de0*/  @!P0 BRA `(.L_x_73) ;  /* 0x0000005400e88947 */ /* 0x00efea0003800000 */
.L_x_177:
[----:B------:R-:W-:Y:S01]  /*3df0*/  UMOV UR42, UR37 ;  /* 0x00000025002a7c82 */ /* 0x000fe20008000000 */
[----:B------:R-:W-:Y:S05]  /*3e00*/  BRA.U !UP0, `(.L_x_74) ;  /* 0x0000000508107547 */ /* 0x000fea000b800000 */
[----:B------:R-:W-:Y:S02]  /*3e10*/  UIADD3 UR42, UPT, UPT, UR66, UR37, URZ ;  /* 0x00000025422a7290 */ /* 0x000fe4000fffe0ff */
[----:B------:R-:W-:Y:S01]  /*3e20*/  UPLOP3.LUT UP2, UPT, UPT, UPT, UPT, 0x40, 0x4 ;  /* 0x000000000004789c */ /* 0x000fe20003f4e870 */
[----:B------:R-:W-:Y:S01]  /*3e30*/  UMOV UR39, UR64 ;  /* 0x0000004000277c82 */ /* 0x000fe20008000000 */
[----:B------:R-:W-:-:S09]  /*3e40*/  UMOV UR5, UR38 ;  /* 0x0000002600057c82 */ /* 0x000fd20008000000 */
.L_x_77:
[----:B------:R-:W-:Y:S01]  /*3e50*/  ULEA UR7, UR5, UR41, 0x3 ;  /* 0x0000002905077291 */ /* 0x000fe2000f8e18ff */
[----:B--23--:R-:W-:Y:S11]  /*3e60*/  @P2 BRA `(.L_x_75) ;  /* 0x00000000000c2947 */ /* 0x00cff60003800000 */
[----:B-1----:R-:W-:Y:S04]  /*3e70*/  SHF.L.U32 R4, R2, 0x1f, RZ ;  /* 0x0000001f02047819 */ /* 0x002fe800000006ff */
[----:B------:R-:W1:Y:S02]  /*3e80*/  SYNCS.PHASECHK.TRANS64.TRYWAIT P0, [UR7], R4 ;  /* 0x00000004ff0075a7 */ /* 0x000e640008001107 */
[----:B-1----:R-:W-:Y:S05]  /*3e90*/  @!P0 BRA `(.L_x_76) ;  /* 0x0000005400d48947 */ /* 0x002fea0003800000 */
.L_x_75:
[----:B------:R-:W-:Y:S01]  /*3ea0*/  UISETP.NE.AND UP0, UPT, UR39, 0x1, UPT ;  /* 0x000000012700788c */ /* 0x000fe2000bf05270 */
[----:B------:R-:W-:Y:S01]  /*3eb0*/  PLOP3.LUT P2, PT, PT, PT, PT, 0x80, 0x8 ;  /* 0x000000000008781c */ /* 0x000fe20003f4f070 */
[----:B------:R-:W-:Y:S02]  /*3ec0*/  UIADD3 UR4, UPT, UPT, UR5, 0x1, URZ ;  /* 0x0000000105047890 */ /* 0x000fe4000fffe0ff */
[----:B------:R-:W-:Y:S02]  /*3ed0*/  UIADD3 UR40, UPT, UPT, UR7, 0x30, URZ ;  /* 0x0000003007287890 */ /* 0x000fe4000fffe0ff */
[----:B------:R-:W-:Y:S01]  /*3ee0*/  UISETP.NE.AND UP1, UPT, UR4, 0x6, UPT ;  /* 0x000000060400788c */ /* 0x000fe2000bf25270 */
[----:B------:R-:W-:Y:S01]  /*3ef0*/  PLOP3.LUT P0, PT, PT, PT, UP0, 0x80, 0x8 ;  /* 0x000000000008781c */ /* 0x000fe20003f0f008 */
[----:B------:R-:W-:Y:S02]  /*3f00*/  UIADD3 UR37, UPT, UPT, UR37, 0x1, URZ ;  /* 0x0000000125257890 */ /* 0x000fe4000fffe0ff */
[----:B------:R-:W-:Y:S02]  /*3f10*/  USEL UR6, URZ, 0x1, UP1 ;  /* 0x00000001ff067887 */ /* 0x000fe40008800000 */
[----:B------:R-:W-:Y:S02]  /*3f20*/  USEL UR38, UR4, URZ, UP1 ;  /* 0x000000ff04267287 */ /* 0x000fe40008800000 */
[----:B------:R-:W-:Y:S02]  /*3f30*/  UIADD3 UR39, UPT, UPT, UR39, -0x1, URZ ;  /* 0xffffffff27277890 */ /* 0x000fe4000fffe0ff */
[----:B------:R-:W-:Y:S01]  /*3f40*/  @UP0 ULEA UR4, UR38, UR41, 0x3 ;  /* 0x0000002926040291 */ /* 0x000fe2000f8e18ff */
[----:B------:R-:W-:Y:S01]  /*3f50*/  LOP3.LUT R2, R2, UR6, RZ, 0x3c, !PT ;  /* 0x0000000602027c12 */ /* 0x000fe2000f8e3cff */
[----:B------:R-:W-:Y:S02]  /*3f60*/  ULEA UR6, UR5, UR45, 0xa ;  /* 0x0000002d05067291 */ /* 0x000fe4000f8e50ff */
[----:B------:R-:W-:Y:S01]  /*3f70*/  UISETP.NE.AND UP0, UPT, UR37, UR42, UPT ;  /* 0x0000002a2500728c */ /* 0x000fe2000bf05270 */
[----:B-1----:R-:W-:Y:S01]  /*3f80*/  @P0 SHF.L.U32 R0, R2, 0x1f, RZ ;  /* 0x0000001f02000819 */ /* 0x002fe200000006ff */
[----:B------:R-:W-:Y:S02]  /*3f90*/  UIADD3 UR34, UPT, UPT, UR6, 0x2, URZ ;  /* 0x0000000206227890 */ /* 0x000fe4000fffe0ff */
[----:B------:R-:W-:Y:S01]  /*3fa0*/  UIADD3 UR30, UPT, UPT, UR6, 0x4, URZ ;  /* 0x00000004061e7890 */ /* 0x000fe2000fffe0ff */
[----:B------:R2:W3:Y:S01]  /*3fb0*/  @P0 SYNCS.PHASECHK.TRANS64.TRYWAIT P2, [UR4], R0 ;  /* 0x00000000ff0005a7 */ /* 0x0004e20008041104 */
[----:B------:R-:W-:Y:S02]  /*3fc0*/  ULEA UR4, UR5, UR44, 0xa ;  /* 0x0000002c05047291 */ /* 0x000fe4000f8e50ff */
[----:B------:R-:W-:Y:S02]  /*3fd0*/  UIADD3 UR26, UPT, UPT, UR6, 0x6, URZ ;  /* 0x00000006061a7890 */ /* 0x000fe4000fffe0ff */
        /* <DEDUP_REMOVED lines=10> */
[----:B------:R-:W-:Y:S01]  /*4080*/  UIADD3 UR8, UPT, UPT, UR4, 0x206, URZ ;  /* 0x0000020604087890 */ /* 0x000fe2000fffe0ff */
[----:B------:R-:W-:Y:S01]  /*4090*/  UMOV UR7, 0x40004040 ;  /* 0x4000404000077882 */ /* 0x000fe20000000000 */
[----:B------:R-:W-:Y:S01]  /*40a0*/  UMOV UR5, 0x40004040 ;  /* 0x4000404000057882 */ /* 0x000fe20000000000 */
[----:B------:R-:W-:Y:S01]  /*40b0*/  UMOV UR35, 0x40004040 ;  /* 0x4000404000237882 */ /* 0x000fe20000000000 */
[----:B------:R1:W-:Y:S01]  /*40c0*/  UTCHMMA.2CTA gdesc[UR4], gdesc[UR6], tmem[UR36], tmem[UR62], idesc[UR63], UP2 ;  /* 0x00ff3e06040075ea */ /* 0x0003e20009200024 */
[----:B------:R-:W-:Y:S01]  /*40d0*/  UPLOP3.LUT UP2, UPT, UPT, UPT, UPT, 0x80, 0x8 ;  /* 0x000000000008789c */ /* 0x000fe20003f4f070 */
[----:B------:R-:W-:Y:S01]  /*40e0*/  UMOV UR33, 0x40004040 ;  /* 0x4000404000217882 */ /* 0x000fe20000000000 */
[----:B------:R-:W-:Y:S01]  /*40f0*/  UMOV UR31, 0x40004040 ;  /* 0x40004040001f7882 */ /* 0x000fe20000000000 */
[----:B------:R2:W-:Y:S01]  /*4100*/  UTCHMMA.2CTA gdesc[UR32], gdesc[UR34], tmem[UR36], tmem[UR60], idesc[UR61], UPT ;  /* 0x00ff3c22200075ea */ /* 0x0005e2000ba00024 */
        /* <DEDUP_REMOVED lines=14> */
[----:B------:R-:W-:Y:S01]  /*41f0*/  UMOV UR9, 0x40004040 ;  /* 0x4000404000097882 */ /* 0x000fe20000000000 */
[----:B------:R2:W-:Y:S01]  /*4200*/  UTCHMMA.2CTA gdesc[UR12], gdesc[UR14], tmem[UR36], tmem[UR50], idesc[UR51], UPT ;  /* 0x00ff320e0c0075ea */ /* 0x0005e2000ba00024 */
[----:B------:R2:W-:Y:S01]  /*4210*/  UTCHMMA.2CTA gdesc[UR8], gdesc[UR10], tmem[UR36], tmem[UR48], idesc[UR49], UPT ;  /* 0x00ff300a080075ea */ /* 0x0005e2000ba00024 */
[----:B------:R2:W-:Y:S01]  /*4220*/  UTCBAR.2CTA.MULTICAST [UR40], URZ, UR43 ;  /* 0x000000ff280073e9 */ /* 0x0005e2000820082b */
[----:B-1----:R-:W-:Y:S01]  /*4230*/  UMOV UR5, UR38 ;  /* 0x0000002600057c82 */ /* 0x002fe20008000000 */
[----:B------:R-:W-:Y:S05]  /*4240*/  BRA.U UP0, `(.L_x_77) ;  /* 0xfffffffd00007547 */ /* 0x000fea000b83ffff */
.L_x_74:
[----:B------:R-:W-:Y:S01]  /*4250*/  UIADD3 UR4, UPT, UPT, UR46, 0xd0, URZ ;  /* 0x000000d02e047890 */ /* 0x000fe2000fffe0ff */
[----:B------:R-:W-:-:S08]  /*4260*/  UMOV UR37, UR42 ;  /* 0x0000002a00257c82 */ /* 0x000fd00008000000 */
[----:B------:R4:W-:Y:S01]  /*4270*/  UTCBAR.2CTA.MULTICAST [UR4], URZ, UR65 ;  /* 0x000000ff040073e9 */ /* 0x0009e20008200841 */
[----:B------:R-:W-:Y:S02]  /*4280*/  NOP ;  /* 0x0000000000007918 */ /* 0x000fe40000000000 */
.L_x_72:
[----:B----4-:R-:W-:Y:S01]  /*4290*/  UIADD3 UR4, UPT, UPT, UR47, 0x1, URZ ;  /* 0x000000012f047890 */ /* 0x010fe2000fffe0ff */
[----:B------:R-:W-:-:S03]  /*42a0*/  ISETP.NE.AND P0, PT, R8, 0x2, PT ;  /* 0x000000020800780c */ /* 0x000fc60003f05270 */
[----:B------:R-:W-:Y:S01]  /*42b0*/  UISETP.NE.AND UP0, UPT, UR4, 0x4, UPT ;  /* 0x000000040400788c */ /* 0x000fe2000bf05270 */
[----:B-12---:R-:W-:Y:S02]  /*42c0*/  SEL R0, RZ, 0x1, P0 ;  /* 0x00000001ff007807 */ /* 0x006fe40000000000 */
[----:B------:R-:W-:Y:S01]  /*42d0*/  SEL R8, R8, RZ, P0 ;  /* 0x000000ff08087207 */ /* 0x000fe20000000000 */
[----:B------:R-:W-:Y:S01]  /*42e0*/  USEL UR5, URZ, 0x1, UP0 ;  /* 0x00000001ff057887 */ /* 0x000fe20008000000 */
[----:B------:R-:W-:Y:S01]  /*42f0*/  LOP3.LUT R3, R3, R0, RZ, 0x3c, !PT ;  /* 0x0000000003037212 */ /* 0x000fe200078e3cff */
[----:B------:R-:W-:-:S04]  /*4300*/  USEL UR47, UR4, URZ, UP0 ;  /* 0x000000ff042f7287 */ /* 0x000fc80008000000 */
[----:B------:R-:W-:Y:S01]  /*4310*/  LOP3.LUT R9, R9, UR5, RZ, 0x3c, !PT ;  /* 0x0000000509097c12 */ /* 0x000fe2000f8e3cff */
[----:B------:R-:W-:Y:S07]  /*4320*/  @P1 BRA `(.L_x_78) ;  /* 0xfffffff800381947 */ /* 0x000fee000383ffff */
[----:B------:R-:W1:Y:S01]  /*4330*/  S2UR UR8, SR_CgaCtaId ;  /* 0x00000000000879c3 */ /* 0x000e620000008800 */
[----:B------:R-:W-:Y:S01]  /*4340*/  ELECT P0, URZ, PT ;  /* 0x0000000000ff782f */ /* 0x000fe20003800000 */
[----:B------:R-:W-:Y:S01]  /*4350*/  HFMA2 R0, -RZ, RZ, 0, 5.9604644775390625e-08 ;  /* 0x00000001ff007431 */ /* 0x000fe200000001ff */
[----:B------:R-:W-:-:S05]  /*4360*/  UMOV UR4, 0x40 ;  /* 0x0000004000047882 */ /* 0x000fca0000000000 */
[----:B------:R-:W-:Y:S01]  /*4370*/  UVIRTCOUNT.DEALLOC.SMPOOL 0x80 ;  /* 0x000000800000784c */ /* 0x000fe20000000000 */
[----:B------:R-:W-:Y:S02]  /*4380*/  UISETP.NE.AND UP1, UPT, UR68, URZ, UPT ;  /* 0x000000ff4400728c */ /* 0x000fe4000bf25270 */
[----:B-1----:R-:W-:-:S09]  /*4390*/  ULEA UR8, UR8, UR4, 0x18 ;  /* 0x0000000408087291 */ /* 0x002fd2000f8ec0ff */
[----:B------:R1:W-:Y:S01]  /*43a0*/  @P0 STS.U8 [UR8+0x1c], R0 ;  /* 0x00001c00ff000988 */ /* 0x0003e20008000008 */
[----:B------:R-:W-:Y:S05]  /*43b0*/  BRA.U UP1, `(.L_x_79) ;  /* 0x0000000101a07547 */ /* 0x000fea000b800000 */
[----:B------:R-:W-:Y:S01]  /*43c0*/  UIADD3 UR7, UPT, UPT, UR41, 0xf0, URZ ;  /* 0x000000f029077890 */ /* 0x000fe2000fffe0ff */
[----:B------:R-:W-:-:S03]  /*43d0*/  SHF.L.U32 R2, R9, 0x1f, RZ ;  /* 0x0000001f09027819 */ /* 0x000fc600000006ff */
[----:B------:R-:W-:-:S09]  /*43e0*/  ULEA UR4, UR47, UR7, 0x3 ;  /* 0x000000072f047291 */ /* 0x000fd2000f8e18ff */
[----:B------:R-:W2:Y:S02]  /*43f0*/  SYNCS.PHASECHK.TRANS64.TRYWAIT P0, [UR4], R2 ;  /* 0x00000002ff0075a7 */ /* 0x000ea40008001104 */
[----:B--2---:R-:W-:Y:S05]  /*4400*/  @!P0 BRA `(.L_x_80) ;  /* 0x0000005000908947 */ /* 0x004fea0003800000 */
.L_x_180:
        /* <DEDUP_REMOVED lines=9> */
.L_x_182:
        /* <DEDUP_REMOVED lines=9> */
.L_x_184:
[----:B------:R-:W-:-:S04]  /*4530*/  UIADD3 UR4, UPT, UPT, UR4, 0x1, URZ ;  /* 0x0000000104047890 */ /* 0x000fc8000fffe0ff */
[----:B------:R-:W-:-:S04]  /*4540*/  UISETP.NE.AND UP0, UPT, UR4, 0x4, UPT ;  /* 0x000000040400788c */ /* 0x000fc8000bf05270 */
[----:B------:R-:W-:Y:S02]  /*4550*/  USEL UR5, URZ, 0x1, UP0 ;  /* 0x00000001ff057887 */ /* 0x000fe40008000000 */
[----:B------:R-:W-:-:S04]  /*4560*/  USEL UR4, UR4, URZ, UP0 ;  /* 0x000000ff04047287 */ /* 0x000fc80008000000 */
[----:B------:R-:W-:Y:S01]  /*4570*/  ULEA UR4, UR4, UR7, 0x3 ;  /* 0x0000000704047291 */ /* 0x000fe2000f8e18ff */
[----:B------:R-:W-:-:S04]  /*4580*/  LOP3.LUT R2, R2, UR5, RZ, 0x3c, !PT ;  /* 0x0000000502027c12 */ /* 0x000fc8000f8e3cff */
[----:B------:R-:W-:Y:S01]  /*4590*/  SHF.L.U32 R2, R2, 0x1f, RZ ;  /* 0x0000001f02027819 */ /* 0x000fe200000006ff */
[----:B-1----:R-:W-:-:S04]  /*45a0*/  IMAD.U32 R0, RZ, RZ, UR4 ;  /* 0x00000004ff007e24 */ /* 0x002fc8000f8e00ff */
[----:B------:R1:W2:Y:S03]  /*45b0*/  SYNCS.PHASECHK.TRANS64.TRYWAIT P0, [R0+URZ], R2 ;  /* 0x00000002000075a7 */ /* 0x0002a600080011ff */
[----:B--2---:R-:W-:Y:S05]  /*45c0*/  @!P0 NANOSLEEP.SYNCS 0x989680 ;  /* 0x009896800000895d */ /* 0x004fea0003900000 */
[----:B------:R-:W2:Y:S02]  /*45d0*/  @!P0 SYNCS.PHASECHK.TRANS64 P0, [R0+URZ], R2 ;  /* 0x00000002000085a7 */ /* 0x000ea400080010ff */
[----:B--2---:R-:W-:Y:S05]  /*45e0*/  @P0 BRA `(.L_x_83) ;  /* 0x0000000000200947 */ /* 0x004fea0003800000 */
.L_x_84:
[----:B--2---:R2:W4:Y:S02]  /*45f0*/  SYNCS.PHASECHK.TRANS64.TRYWAIT P0, [R0+URZ], R2 ;  /* 0x00000002000075a7 */ /* 0x00452400080011ff */
[----:B----4-:R-:W-:Y:S05]  /*4600*/  @!P0 NANOSLEEP.SYNCS 0x989680 ;  /* 0x009896800000895d */ /* 0x010fea0003900000 */
[----:B------:R-:W4:Y:S02]  /*4610*/  @!P0 SYNCS.PHASECHK.TRANS64 P0, [R0+URZ], R2 ;  /* 0x00000002000085a7 */ /* 0x000f2400080010ff */
[----:B----4-:R-:W-:Y:S05]  /*4620*/  @!P0 BRA `(.L_x_84) ;  /* 0xfffffffc00f08947 */ /* 0x010fea000383ffff */
[----:B------:R-:W-:Y:S05]  /*4630*/  BRA `(.L_x_83) ;  /* 0x00000000000c7947 */ /* 0x000fea0003800000 */
.L_x_79:
[----:B------:R-:W-:-:S04]  /*4640*/  UIADD3 UR4, UPT, UPT, UR41, 0x130, URZ ;  /* 0x0000013029047890 */ /* 0x000fc8000fffe0ff */
[----:B------:R-:W-:-:S09]  /*4650*/  UPRMT UR4, UR69, 0x654, UR4 ;  /* 0x0000065445047896 */ /* 0x000fd20008000004 */
[----:B------:R-:W-:Y:S03]  /*4660*/  SYNCS.ARRIVE.TRANS64.RED.A1T0 RZ, [UR4], RZ ;  /* 0x000000ffffff79a7 */ /* 0x000fe60008100404 */
.L_x_83:
[----:B-12---:R-:W-:Y:S01]  /*4670*/  SHF.L.U32 R2, RZ, 0x1f, RZ ;  /* 0x0000001fff027819 */ /* 0x006fe200000006ff */
[----:B------:R-:W-:Y:S01]  /*4680*/  UIADD3 UR4, UPT, UPT, UR41, 0x130, URZ ;  /* 0x0000013029047890 */ /* 0x000fe2000fffe0ff */
[----:B------:R-:W-:Y:S02]  /*4690*/  PLOP3.LUT P0, PT, PT, PT, UP1, 0x80, 0x8 ;  /* 0x000000000008781c */ /* 0x000fe40003f0f018 */
[----:B------:R-:W1:Y:S02]  /*46a0*/  SYNCS.PHASECHK.TRANS64.TRYWAIT P1, [UR41+0x130], R2 ;  /* 0x00013002ff0075a7 */ /* 0x000e640008021129 */
[----:B-1----:R-:W-:Y:S09]  /*46b0*/  @!P1 BRA `(.L_x_85) ;  /* 0x00000050002c9947 */ /* 0x002ff20003800000 */
.L_x_186:
[----:B------:R-:W-:Y:S01]  /*46c0*/  @!UP1 UPRMT UR4, UR69, 0x654, UR4 ;  /* 0x0000065445049896 */ /* 0x000fe20008000004 */
[----:B------:R-:W-:Y:S01]  /*46d0*/  UMOV UR5, 0xffff ;  /* 0x0000ffff00057882 */ /* 0x000fe20000000000 */
[----:B------:R-:W-:-:S07]  /*46e0*/  UMOV UR6, 0x1 ;  /* 0x0000000100067882 */ /* 0x000fce0000000000 */
[----:B------:R-:W-:Y:S01]  /*46f0*/  @!P0 SYNCS.ARRIVE.TRANS64.RED.A1T0 RZ, [UR4], RZ ;  /* 0x000000ffffff89a7 */ /* 0x000fe20008100404 */
[----:B------:R-:W-:Y:S01]  /*4700*/  NOP ;  /* 0x0000000000007918 */ /* 0x000fe20000000000 */
[----:B-1----:R-:W1:Y:S01]  /*4710*/  LDS R0, [UR8+0x14] ;  /* 0x00001408ff007984 */ /* 0x002e620008000800 */
[----:B------:R-:W-:-:S04]  /*4720*/  ULOP3.LUT UR4, UR67, 0xffff, URZ, 0xc0, !UPT ;  /* 0x0000ffff43047892 */ /* 0x000fc8000f8ec0ff */
[----:B------:R-:W-:-:S04]  /*4730*/  USHF.R.U32.HI UR4, URZ, 0x5, UR4 ;  /* 0x00000005ff047899 */ /* 0x000fc80008011604 */
[----:B------:R-:W-:Y:S02]  /*4740*/  USHF.L.U32 UR5, UR5, UR4, URZ ;  /* 0x0000000405057299 */ /* 0x000fe400080006ff */
[----:B------:R-:W-:-:S04]  /*4750*/  USHF.L.U32 UR4, UR6, UR4, URZ ;  /* 0x0000000406047299 */ /* 0x000fc800080006ff */
[----:B-1----:R-:W-:-:S04]  /*4760*/  LOP3.LUT R0, R0, UR5, RZ, 0xc0, !PT ;  /* 0x0000000500007c12 */ /* 0x002fc8000f8ec0ff */
[----:B------:R-:W-:-:S13]  /*4770*/  ISETP.NE.AND P0, PT, R0, UR5, PT ;  /* 0x0000000500007c0c */ /* 0x000fda000bf05270 */
[----:B------:R-:W-:Y:S05]  /*4780*/  @P0 BRA `(.L_x_86) ;  /* 0x0000000000580947 */ /* 0x000fea0003800000 */
[----:B------:R-:W1:Y:S02]  /*4790*/  LDS R0, [UR8+0x18] ;  /* 0x00001808ff007984 */ /* 0x000e640008000800 */
[----:B-1----:R-:W-:-:S04]  /*47a0*/  LOP3.LUT R0, R0, UR4, RZ, 0xc0, !PT ;  /* 0x0000000400007c12 */ /* 0x002fc8000f8ec0ff */
[----:B------:R-:W-:-:S13]  /*47b0*/  ISETP.NE.AND P0, PT, R0, UR4, PT ;  /* 0x0000000400007c0c */ /* 0x000fda000bf05270 */
[----:B------:R-:W-:Y:S05]  /*47c0*/  @P0 BRA `(.L_x_87) ;  /* 0x00000000003c0947 */ /* 0x000fea0003800000 */
[----:B------:R-:W1:Y:S01]  /*47d0*/  S2R R2, SR_LANEID ;  /* 0x0000000000027919 */ /* 0x000e620000000000 */
[----:B------:R-:W-:-:S06]  /*47e0*/  ULOP3.LUT UR5, URZ, UR5, URZ, 0x33, !UPT ;  /* 0x00000005ff057292 */ /* 0x000fcc000f8e33ff */
[----:B------:R-:W-:-:S04]  /*47f0*/  IMAD.U32 R0, RZ, RZ, UR5 ;  /* 0x00000005ff007e24 */ /* 0x000fc8000f8e00ff */
[----:B------:R2:W4:Y:S02]  /*4800*/  REDUX UR7, R0 ;  /* 0x00000000000773c4 */ /* 0x0005240000000000 */
[----:B------:R1:W-:Y:S01]  /*4810*/  UTCATOMSWS.AND URZ, UR5 ;  /* 0x0000000500ff79e3 */ /* 0x0003e20008000000 */
[----:B--2---:R-:W-:Y:S01]  /*4820*/  LOP3.LUT R0, RZ, UR4, RZ, 0x33, !PT ;  /* 0x00000004ff007c12 */ /* 0x004fe2000f8e33ff */
[----:B------:R-:W-:Y:S02]  /*4830*/  VOTEU.ANY UR4, UPT, PT ;  /* 0x0000000000047886 */ /* 0x000fe400038e0100 */
[----:B------:R-:W-:Y:S02]  /*4840*/  UFLO.U32 UR4, UR4 ;  /* 0x00000004000472bd */ /* 0x000fe400080e0000 */
[----:B------:R-:W2:Y:S04]  /*4850*/  REDUX UR6, R0 ;  /* 0x00000000000673c4 */ /* 0x000ea80000000000 */
[----:B-1----:R-:W-:-:S02]  /*4860*/  ISETP.EQ.U32.AND P0, PT, R2, UR4, PT ;  /* 0x0000000402007c0c */ /* 0x002fc4000bf02070 */
[----:B----4-:R-:W-:-:S11]  /*4870*/  MOV R2, UR7 ;  /* 0x0000000700027c02 */ /* 0x010fd60008000f00 */
[----:B------:R1:W-:Y:S01]  /*4880*/  @P0 ATOMS.AND RZ, [UR8+0x14], R2 ;  /* 0x00001402ffff098c */ /* 0x0003e2000a800008 */
[----:B--2---:R-:W-:-:S05]  /*4890*/  IMAD.U32 R0, RZ, RZ, UR6 ;  /* 0x00000006ff007e24 */ /* 0x004fca000f8e00ff */
[----:B------:R1:W-:Y:S01]  /*48a0*/  @P0 ATOMS.AND RZ, [UR8+0x18], R0 ;  /* 0x00001800ffff098c */ /* 0x0003e2000a800008 */
[----:B------:R-:W-:Y:S05]  /*48b0*/  BRA `(.L_x_88) ;  /* 0x0000000000147947 */ /* 0x000fea0003800000 */
.L_x_87:
[----:B------:R-:W-:Y:S02]  /*48c0*/  MOV R2, 0x48e0 ;  /* 0x000048e000027802 */ /* 0x000fe40000000f00 */
[----:B---3-5:R-:W-:Y:S05]  /*48d0*/  CALL.REL.NOINC `($__internal_0_$__cuda_sm10x_tcgen05_guardrail_trap_col_being_dealloced_not_returned_by_alloc) ;  /* 0x00000054000c7944 */ /* 0x028fea0003c00000 */
[----:B------:R-:W-:Y:S05]  /*48e0*/  BRA `(.L_x_88) ;  /* 0x0000000000087947 */ /* 0x000fea0003800000 */
.L_x_86:
[----:B------:R-:W-:Y:S02]  /*48f0*/  MOV R2, 0x4910 ;  /* 0x0000491000027802 */ /* 0x000fe40000000f00 */
[----:B---3-5:R-:W-:Y:S05]  /*4900*/  CALL.REL.NOINC `($__internal_2_$__cuda_sm10x_tcgen05_guardrail_trap_unallocated_columns_being_dealloced) ;  /* 0x0000005400187944 */ /* 0x028fea0003c00000 */
.L_x_88:
[----:B------:R-:W-:Y:S01]  /*4910*/  NOP ;  /* 0x0000000000007918 */ /* 0x000fe20000000000 */
[----:B------:R-:W-:Y:S05]  /*4920*/  EXIT ;  /* 0x000000000000794d */ /* 0x000fea0003800000 */
.L_x_59:
[----:B------:R-:W-:-:S09]  /*4930*/  UISETP.NE.OR UP0, UPT, UR18, 0x3, !UP4 ;  /* 0x000000031200788c */ /* 0x000fd2000e705670 */
[----:B------:R-:W-:Y:S05]  /*4940*/  BRA.U UP0, `(.L_x_89) ;  /* 0x0000001100e87547 */ /* 0x000fea000b800000 */
[----:B------:R-:W2:Y:S01]  /*4950*/  LDCU.64 UR4, c[0x0][0x888] ;  /* 0x00011100ff0477ac */ /* 0x000ea20008000a00 */
[----:B------:R-:W3:Y:S01]  /*4960*/  LDC.64 R12, c[0x0][0x348] ;  /* 0x0000d200ff0c7b82 */ /* 0x000ee20000000a00 */
[----:B------:R-:W-:Y:S02]  /*4970*/  HFMA2 R9, -RZ, RZ, 0, 0 ;  /* 0x00000000ff097431 */ /* 0x000fe400000001ff */
[----:B------:R-:W-:Y:S01]  /*4980*/  IMAD.MOV.U32 R11, RZ, RZ, 0x1 ;  /* 0x00000001ff0b7424 */ /* 0x000fe200078e00ff */
[----:B------:R-:W4:Y:S01]  /*4990*/  LDCU UR38, c[0x0][0x370] ;  /* 0x00006e00ff2677ac */ /* 0x000f220008000800 */
[----:B------:R-:W-:Y:S01]  /*49a0*/  IMAD.MOV.U32 R10, RZ, RZ, RZ ;  /* 0x000000ffff0a7224 */ /* 0x000fe200078e00ff */
[----:B------:R-:W-:Y:S01]  /*49b0*/  MOV R3, 0x2000 ;  /* 0x0000200000037802 */ /* 0x000fe20000000f00 */
[----:B------:R-:W4:Y:S01]  /*49c0*/  LDCU.128 UR48, c[0x0][0xb10] ;  /* 0x00016200ff3077ac */ /* 0x000f220008000c00 */
[----:B------:R-:W1:Y:S01]  /*49d0*/  LDCU UR37, c[0x0][0x374] ;  /* 0x00006e80ff2577ac */ /* 0x000e620008000800 */
[----:B------:R-:W1:Y:S01]  /*49e0*/  LDCU.64 UR30, c[0x0][0x890] ;  /* 0x00011200ff1e77ac */ /* 0x000e620008000a00 */
[----:B--2---:R-:W-:Y:S01]  /*49f0*/  UISETP.NE.U32.AND UP0, UPT, UR4, URZ, UPT ;  /* 0x000000ff0400728c */ /* 0x004fe2000bf05070 */
[----:B------:R-:W2:Y:S01]  /*4a00*/  LDCU UR15, c[0x0][0xb0c] ;  /* 0x00016180ff0f77ac */ /* 0x000ea20008000800 */
[----:B------:R-:W3:Y:S01]  /*4a10*/  LDCU UR54, c[0x0][0xb20] ;  /* 0x00016400ff3677ac */ /* 0x000ee20008000800 */
[----:B------:R-:W3:Y:S01]  /*4a20*/  LDCU UR4, c[0x0][0xb30] ;  /* 0x00016600ff0477ac */ /* 0x000ee20008000800 */
[----:B------:R-:W-:Y:S01]  /*4a30*/  UMOV UR21, 0x400 ;  /* 0x0000040000157882 */ /* 0x000fe20000000000 */
[----:B----4-:R-:W-:-:S02]  /*4a40*/  UIMAD.WIDE.U32 UR6, UR38, UR48, URZ ;  /* 0x00000030260672a5 */ /* 0x010fc4000f8e00ff */
[----:B-1----:R-:W-:Y:S02]  /*4a50*/  UIMAD.WIDE.U32 UR8, UR37, UR51, URZ ;  /* 0x00000033250872a5 */ /* 0x002fe4000f8e00ff */
[----:B------:R-:W-:Y:S02]  /*4a60*/  ULEA UR21, UR47, UR21, 0x18 ;  /* 0x000000152f157291 */ /* 0x000fe4000f8ec0ff */
[----:B------:R-:W-:Y:S02]  /*4a70*/  UISETP.NE.AND.EX UP6, UPT, UR5, URZ, UPT, UP0 ;  /* 0x000000ff0500728c */ /* 0x000fe4000bfc5300 */
[----:B------:R-:W-:Y:S02]  /*4a80*/  UISETP.NE.AND UP0, UPT, UR45, 0x1, UPT ;  /* 0x000000012d00788c */ /* 0x000fe4000bf05270 */
[----:B------:R-:W-:Y:S02]  /*4a90*/  UISETP.NE.U32.AND UP0, UPT, UR30, URZ, UPT ;  /* 0x000000ff1e00728c */ /* 0x000fe4000bf05070 */
[----:B------:R-:W-:Y:S01]  /*4aa0*/  UIADD3 UR39, UPT, UPT, UR21, 0x78, URZ ;  /* 0x0000007815277890 */ /* 0x000fe2000fffe0ff */
[----:B------:R-:W-:Y:S01]  /*4ab0*/  UMOV UR6, UR7 ;  /* 0x0000000700067c82 */ /* 0x000fe20008000000 */
[----:B------:R-:W-:Y:S01]  /*4ac0*/  UMOV UR46, UR9 ;  /* 0x00000009002e7c82 */ /* 0x000fe20008000000 */
[----:B------:R-:W-:-:S02]  /*4ad0*/  UISETP.GE.AND UP2, UPT, UR45, 0x1, UPT ;  /* 0x000000012d00788c */ /* 0x000fc4000bf46270 */
[----:B------:R-:W-:Y:S02]  /*4ae0*/  UISETP.NE.AND.EX UP5, UPT, UR31, URZ, UPT, UP0 ;  /* 0x000000ff1f00728c */ /* 0x000fe4000bfa5300 */
[----:B------:R-:W-:Y:S01]  /*4af0*/  UPLOP3.LUT UP3, UPT, UPT, UPT, UPT, 0x40, 0x4 ;  /* 0x000000000004789c */ /* 0x000fe20003f6e870 */
[----:B------:R-:W1:Y:S01]  /*4b00*/  LDCU.64 UR22, c[0x0][0xb28] ;  /* 0x00016500ff1677ac */ /* 0x000e620008000a00 */
[----:B--2---:R-:W-:Y:S02]  /*4b10*/  UISETP.NE.AND UP2, UPT, UR15, 0x1, UPT ;  /* 0x000000010f00788c */ /* 0x004fe4000bf45270 */
[----:B------:R-:W-:Y:S02]  /*4b20*/  UIADD3 UR41, UPT, UPT, UR21, 0x60, URZ ;  /* 0x0000006015297890 */ /* 0x000fe4000fffe0ff */
[----:B------:R-:W-:Y:S02]  /*4b30*/  UIADD3 UR33, UPT, UPT, UR21, 0x68, URZ ;  /* 0x0000006815217890 */ /* 0x000fe4000fffe0ff */
[----:B------:R-:W-:-:S02]  /*4b40*/  UIADD3 UR25, UPT, UPT, UR21, 0x70, URZ ;  /* 0x0000007015197890 */ /* 0x000fc4000fffe0ff */
[----:B------:R-:W-:Y:S02]  /*4b50*/  UPRMT UR39, UR47, 0x654, UR39 ;  /* 0x000006542f277896 */ /* 0x000fe40008000027 */
[----:B------:R-:W-:Y:S02]  /*4b60*/  USHF.R.U32.HI UR52, URZ, UR49, UR6 ;  /* 0x00000031ff347299 */ /* 0x000fe40008011606 */
[----:B---3--:R-:W-:Y:S02]  /*4b70*/  USHF.R.U32.HI UR46, URZ, UR54, UR46 ;  /* 0x00000036ff2e7299 */ /* 0x008fe4000801162e */
[----:B------:R-:W-:Y:S02]  /*4b80*/  UISETP.NE.AND UP0, UPT, UR50, 0x1, UPT ;  /* 0x000000013200788c */ /* 0x000fe4000bf05270 */
[----:B------:R-:W-:-:S11]  /*4b90*/  UISETP.NE.AND UP4, UPT, UR4, 0x1, UPT ;  /* 0x000000010400788c */ /* 0x000fd6000bf85270 */
.L_x_100:
[C---:B------:R-:W-:Y:S02]  /*4ba0*/  LEA R8, R10.reuse, UR21, 0x3 ;  /* 0x000000150a087c11 */ /* 0x040fe4000f8e18ff */
[----:B------:R-:W-:Y:S02]  /*4bb0*/  SHF.L.U32 R0, R9, 0x1f, RZ ;  /* 0x0000001f09007819 */ /* 0x000fe400000006ff */
[----:B------:R-:W-:Y:S02]  /*4bc0*/  LEA R4, R10, UR21, 0x4 ;  /* 0x000000150a047c11 */ /* 0x000fe4000f8e20ff */
[----:B--2---:R-:W2:Y:S02]  /*4bd0*/  SYNCS.PHASECHK.TRANS64.TRYWAIT P0, [R8+URZ+0xb0], R0 ;  /* 0x0000b000080075a7 */ /* 0x004ea400080011ff */
[----:B--2---:R-:W-:Y:S05]  /*4be0*/  @!P0 BRA `(.L_x_90) ;  /* 0x0000004800f88947 */ /* 0x004fea0003800000 */
.L_x_187:
[----:B------:R-:W3:Y:S01]  /*4bf0*/  LDS.128 R4, [R4+0x140] ;  /* 0x0001400004047984 */ /* 0x000ee20000000c00 */
[----:B------:R-:W-:Y:S01]  /*4c00*/  UISETP.GE.AND UP0, UPT, UR45, 0x1, UPT ;  /* 0x000000012d00788c */ /* 0x000fe2000bf06270 */
[----:B------:R-:W-:Y:S01]  /*4c10*/  @!PT LDS RZ, [RZ] ;  /* 0x00000000fffff984 */ /* 0x000fe20000000800 */
[----:B------:R-:W-:Y:S01]  /*4c20*/  @!PT LDS RZ, [RZ] ;  /* 0x00000000fffff984 */ /* 0x000fe20000000800 */
[----:B------:R-:W-:Y:S01]  /*4c30*/  @!PT LDS RZ, [RZ] ;  /* 0x00000000fffff984 */ /* 0x000fe20000000800 */
[----:B------:R-:W-:Y:S01]  /*4c40*/  @!PT LDS RZ, [RZ] ;  /* 0x00000000fffff984 */ /* 0x000fe20000000800 */
[----:B------:R4:W-:Y:S06]  /*4c50*/  MEMBAR.ALL.CTA ;  /* 0x0000000000007992 */ /* 0x0009ec0000008000 */
[----:B----4-:R-:W4:Y:S01]  /*4c60*/  FENCE.VIEW.ASYNC.S ;  /* 0x00000000000073c6 */ /* 0x010f220000000000 */
[----:B---3--:R-:W-:Y:S11]  /*4c70*/  LOP3.LUT P0, RZ, R6, 0x1, RZ, 0xc0, !PT ;  /* 0x0000000106ff7812 */ /* 0x008ff6000780c0ff */
[----:B------:R-:W-:Y:S02]  /*4c80*/  @!UPT UIADD3 URZ, UPT, UPT, URZ, URZ, URZ ;  /* 0x000000fffffff290 */ /* 0x000fe4000fffe0ff */
[----:B----4-:R-:W-:Y:S01]  /*4c90*/  VOTEU.ANY UP2, P0 ;  /* 0x0000000000ff7886 */ /* 0x010fe20000040100 */
[----:B------:R-:W-:Y:S11]  /*4ca0*/  PLOP3.LUT P0, PT, PT, PT, UP2, 0x80, 0x8 ;  /* 0x000000000008781c */ /* 0x000ff60003f0f028 */
[----:B------:R-:W-:Y:S02]  /*4cb0*/  @!UPT UIADD3 URZ, UPT, UPT, URZ, URZ, URZ ;  /* 0x000000fffffff290 */ /* 0x000fe4000fffe0ff */
[----:B--2---:R-:W-:Y:S02]  /*4cc0*/  @P0 SHF.R.U32.HI R0, RZ, 0x10, R5 ;  /* 0x00000010ff000819 */ /* 0x004fe40000011605 */
[----:B------:R-:W-:Y:S02]  /*4cd0*/  @P0 MOV R2, R4 ;  /* 0x0000000400020202 */ /* 0x000fe40000000f00 */
[----:B------:R-:W-:Y:S01]  /*4ce0*/  @P0 R2UR UR4, R0 ;  /* 0x00000000000402ca */ /* 0x000fe200000e0000 */
[----:B------:R-:W-:Y:S01]  /*4cf0*/  VIADD R0, R8, 0xc0 ;  /* 0x000000c008007836 */ /* 0x000fe20000000000 */
[----:B------:R-:W-:Y:S02]  /*4d00*/  @P0 LOP3.LUT R4, R5, 0xffff, RZ, 0xc0, !PT ;  /* 0x0000ffff05040812 */ /* 0x000fe400078ec0ff */
[----:B------:R-:W-:Y:S02]  /*4d10*/  @P0 R2UR UR6, R2 ;  /* 0x00000000020602ca */ /* 0x000fe400000e0000 */
[----:B------:R-:W-:Y:S02]  /*4d20*/  PRMT R0, RZ, 0x654, R0 ;  /* 0x00000654ff007816 */ /* 0x000fe40000000000 */
[----:B------:R-:W-:Y:S02]  /*4d30*/  @P0 R2UR UR5, R4 ;  /* 0x00000000040502ca */ /* 0x000fe400000e0000 */
[----:B------:R2:W-:Y:S03]  /*4d40*/  SYNCS.ARRIVE.TRANS64.RED.A1T0 RZ, [R0+URZ], RZ ;  /* 0x000000ff00ff79a7 */ /* 0x0005e600081004ff */
[----:B------:R-:W-:Y:S04]  /*4d50*/  @UP2 UMOV UR29, UR4 ;  /* 0x00000004001d2c82 */ /* 0x000fe80008000000 */
[----:B------:R-:W-:Y:S04]  /*4d60*/  @UP2 UMOV UR14, UR6 ;  /* 0x00000006000e2c82 */ /* 0x000fe80008000000 */
[----:B------:R-:W-:Y:S01]  /*4d70*/  @UP2 UMOV UR13, UR5 ;  /* 0x00000005000d2c82 */ /* 0x000fe20008000000 */
[----:B------:R-:W-:Y:S05]  /*4d80*/  BRA.U !UP0, `(.L_x_91) ;  /* 0x0000000108c07547 */ /* 0x000fea000b800000 */
[----:B------:R-:W-:Y:S02]  /*4d90*/  UIMAD.WIDE.U32 UR16, UR13, UR51, URZ ;  /* 0x000000330d1072a5 */ /* 0x000fe4000f8e00ff */
[----:B------:R-:W-:Y:S02]  /*4da0*/  UP2UR UR20, UPR, URZ, 0x4 ;  /* 0x00000004ff147883 */ /* 0x000fe40008000000 */
[----:B------:R-:W-:Y:S02]  /*4db0*/  UISETP.NE.AND UP2, UPT, UR50, 0x1, UPT ;  /* 0x000000013200788c */ /* 0x000fe4000bf45270 */
[----:B------:R-:W-:Y:S02]  /*4dc0*/  UIMAD.WIDE.U32 UR18, UR14, UR48, URZ ;  /* 0x000000300e1272a5 */ /* 0x000fe4000f8e00ff */
[----:B------:R-:W-:Y:S02]  /*4dd0*/  USEL UR4, UR37, UR46, !UP2 ;  /* 0x0000002e25047287 */ /* 0x000fe4000d000000 */
[----:B------:R-:W-:Y:S02]  /*4de0*/  UISETP.NE.AND UP0, UPT, UR15, 0x1, UPT ;  /* 0x000000010f00788c */ /* 0x000fe4000bf05270 */
[----:B------:R-:W-:Y:S02]  /*4df0*/  UP2UR UR24, UPR, URZ, 0x2 ;  /* 0x00000002ff187883 */ /* 0x000fe40008000000 */
[----:B------:R-:W-:Y:S02]  /*4e00*/  UISETP.NE.AND UP1, UPT, UR45, 0x1, UPT ;  /* 0x000000012d00788c */ /* 0x000fe4000bf25270 */
[----:B-1----:R-:W-:Y:S02]  /*4e10*/  UIMAD.WIDE.U32 UR8, UR4, UR22, URZ ;  /* 0x00000016040872a5 */ /* 0x002fe4000f8e00ff */
[----:B------:R-:W-:Y:S01]  /*4e20*/  USEL UR7, UR38, UR52, !UP0 ;  /* 0x0000003426077287 */ /* 0x000fe2000c000000 */
[----:B------:R-:W-:Y:S02]  /*4e30*/  UMOV UR5, UR17 ;  /* 0x0000001100057c82 */ /* 0x000fe40008000000 */
[----:B------:R-:W-:Y:S02]  /*4e40*/  USHF.R.U32.HI UR6, URZ, UR54, UR5 ;  /* 0x00000036ff067299 */ /* 0x000fe40008011605 */
[----:B------:R-:W-:Y:S02]  /*4e50*/  UIMAD.WIDE.U32 UR10, UR7, UR22, URZ ;  /* 0x00000016070a72a5 */ /* 0x000fe4000f8e00ff */
[----:B------:R-:W-:Y:S02]  /*4e60*/  USEL UR6, UR13, UR6, !UP2 ;  /* 0x000000060d067287 */ /* 0x000fe4000d000000 */
[----:B------:R-:W-:Y:S01]  /*4e70*/  UISETP.NE.AND UP2, UPT, UR20, URZ, UPT ;  /* 0x000000ff1400728c */ /* 0x000fe2000bf45270 */
[----:B------:R-:W-:Y:S02]  /*4e80*/  UMOV UR5, UR19 ;  /* 0x0000001300057c82 */ /* 0x000fe40008000000 */
[----:B------:R-:W-:Y:S03]  /*4e90*/  USHF.R.U32.HI UR12, URZ, UR49, UR5 ;  /* 0x00000031ff0c7299 */ /* 0x000fe60008011605 */
[----:B------:R-:W-:Y:S02]  /*4ea0*/  UMOV UR5, UR9 ;  /* 0x0000000900057c82 */ /* 0x000fe40008000000 */
[----:B------:R-:W-:Y:S03]  /*4eb0*/  @UP1 USHF.R.U32.HI UR4, URZ, UR23, UR5 ;  /* 0x00000017ff041299 */ /* 0x000fe60008011605 */
[----:B------:R-:W-:Y:S01]  /*4ec0*/  UMOV UR5, UR11 ;  /* 0x0000000b00057c82 */ /* 0x000fe20008000000 */
[----:B------:R-:W-:Y:S02]  /*4ed0*/  UIMAD UR4, UR45, UR4, URZ ;  /* 0x000000042d0472a4 */ /* 0x000fe4000f8e02ff */
[----:B------:R-:W-:Y:S02]  /*4ee0*/  @UP1 USHF.R.U32.HI UR7, URZ, UR23, UR5 ;  /* 0x00000017ff071299 */ /* 0x000fe40008011605 */
[----:B------:R-:W-:Y:S02]  /*4ef0*/  USEL UR5, UR14, UR12, !UP0 ;  /* 0x0000000c0e057287 */ /* 0x000fe4000c000000 */
[----:B------:R-:W-:Y:S02]  /*4f00*/  UIMAD.WIDE.U32 UR10, UR6, UR22, URZ ;  /* 0x00000016060a72a5 */ /* 0x000fe4000f8e00ff */
[----:B------:R-:W-:Y:S02]  /*4f10*/  UIMAD UR8, UR45, UR7, URZ ;  /* 0x000000072d0872a4 */ /* 0x000fe4000f8e02ff */
[----:B------:R-:W-:Y:S03]  /*4f20*/  UISETP.GE.AND UP0, UPT, UR6, UR4, UPT ;  /* 0x000000040600728c */ /* 0x000fe6000bf06270 */
[----:B------:R-:W-:Y:S01]  /*4f30*/  UMOV UR4, UR11 ;  /* 0x0000000b00047c82 */ /* 0x000fe20008000000 */
[----:B------:R-:W-:Y:S02]  /*4f40*/  UISETP.GE.OR UP0, UPT, UR5, UR8, UP0 ;  /* 0x000000080500728c */ /* 0x000fe40008706670 */
[----:B------:R-:W-:Y:S02]  /*4f50*/  USHF.R.U32.HI UR4, URZ, UR23, UR4 ;  /* 0x00000017ff047299 */ /* 0x000fe40008011604 */
[----:B------:R-:W-:Y:S02]  /*4f60*/  UIMAD.WIDE.U32 UR8, UR5, UR22, URZ ;  /* 0x00000016050872a5 */ /* 0x000fe4000f8e00ff */
[----:B------:R-:W-:Y:S04]  /*4f70*/  USEL UR10, UR6, UR4, !UP1 ;  /* 0x00000004060a7287 */ /* 0x000fe8000c800000 */
[----:B------:R-:W-:Y:S01]  /*4f80*/  UIADD3 UR11, UPT, UPT, -UR10, URZ, URZ ;  /* 0x000000ff0a0b7290 */ /* 0x000fe2000fffe1ff */
[----:B------:R-:W-:Y:S02]  /*4f90*/  @!UP0 UMOV UR4, UR9 ;  /* 0x0000000900048c82 */ /* 0x000fe40008000000 */
[----:B------:R-:W-:Y:S02]  /*4fa0*/  @!UP0 USHF.R.U32.HI UR4, URZ, UR23, UR4 ;  /* 0x00000017ff048299 */ /* 0x000fe40008011604 */
[----:B------:R-:W-:Y:S02]  /*4fb0*/  UIMAD UR8, UR45, UR11, UR6 ;  /* 0x0000000b2d0872a4 */ /* 0x000fe4000f8e0206 */
[----:B------:R-:W-:Y:S02]  /*4fc0*/  @!UP0 USEL UR4, UR5, UR4, !UP1 ;  /* 0x0000000405048287 */ /* 0x000fe4000c800000 */
[----:B------:R-:W-:Y:S02]  /*4fd0*/  UISETP.NE.AND UP1, UPT, UR24, URZ, UPT ;  /* 0x000000ff1800728c */ /* 0x000fe4000bf25270 */
[----:B------:R-:W-:Y:S02]  /*4fe0*/  @!UP0 UIMAD UR7, UR7, UR8, UR4 ;  /* 0x00000008070782a4 */ /* 0x000fe4000f8e0204 */
[----:B------:R-:W-:Y:S02]  /*4ff0*/  @!UP0 UIADD3 UR9, UPT, UPT, UR10, -UR4, URZ ;  /* 0x800000040a098290 */ /* 0x000fe4000fffe0ff */
[----:B------:R-:W-:Y:S02]  /*5000*/  UIADD3 UR8, UPT, UPT, -UR6, URZ, URZ ;  /* 0x000000ff06087290 */ /* 0x000fe4000fffe1ff */
[----:B------:R-:W-:Y:S02]  /*5010*/  UIADD3 UR4, UPT, UPT, -UR5, URZ, URZ ;  /* 0x000000ff05047290 */ /* 0x000fe4000fffe1ff */
[----:B------:R-:W-:Y:S03]  /*5020*/  @!UP0 UIMAD UR6, UR9, UR45, UR5 ;  /* 0x0000002d090682a4 */ /* 0x000fe6000f8e0205 */
[----:B------:R-:W-:Y:S01]  /*5030*/  @!UP0 UMOV UR5, UR7 ;  /* 0x0000000700058c82 */ /* 0x000fe20008000000 */
[----:B------:R-:W-:Y:S02]  /*5040*/  UIMAD UR7, UR15, UR4, UR14 ;  /* 0x000000040f0772a4 */ /* 0x000fe4000f8e020e */
[----:B------:R-:W-:Y:S02]  /*5050*/  UIMAD UR4, UR50, UR8, UR13 ;  /* 0x00000008320472a4 */ /* 0x000fe4000f8e020d */
[----:B------:R-:W-:Y:S02]  /*5060*/  UIMAD UR14, UR5, UR15, UR7 ;  /* 0x0000000f050e72a4 */ /* 0x000fe4000f8e0207 */
[----:B------:R-:W-:Y:S11]  /*5070*/  UIMAD UR13, UR6, UR50, UR4 ;  /* 0x00000032060d72a4 */ /* 0x000ff6000f8e0204 */
[----:B------:R-:W-:Y:S01]  /*5080*/  @!UPT UIADD3 URZ, UPT, UPT, URZ, URZ, URZ ;  /* 0x000000fffffff290 */ /* 0x000fe2000fffe0ff */
.L_x_91:
[----:B------:R-:W3:Y:S01]  /*5090*/  @!UP4 LDCU.128 UR8, c[0x0][0xb10] ;  /* 0x00016200ff08c7ac */ /* 0x000ee20008000c00 */
[----:B------:R-:W-:Y:S02]  /*50a0*/  ISETP.NE.U32.AND P0, PT, RZ, UR30, PT ;  /* 0x0000001eff007c0c */ /* 0x000fe4000bf05070 */
[----:B------:R-:W-:Y:S02]  /*50b0*/  SHF.L.U32 R4, R11, 0x1f, RZ ;  /* 0x0000001f0b047819 */ /* 0x000fe400000006ff */
[----:B------:R-:W-:Y:S01]  /*50c0*/  ISETP.NE.AND.EX P0, PT, RZ, UR31, PT, P0 ;  /* 0x0000001fff007c0c */ /* 0x000fe2000bf05300 */
[----:B------:R-:W4:Y:S01]  /*50d0*/  @!UP4 LDCU UR5, c[0x0][0xb0c] ;  /* 0x00016180ff05c7ac */ /* 0x000f220008000800 */
[----:B------:R-:W-:Y:S02]  /*50e0*/  USHF.L.U32 UR42, UR26, 0x7, URZ ;  /* 0x000000071a2a7899 */ /* 0x000fe400080006ff */
[----:B------:R-:W-:Y:S02]  /*50f0*/  USHF.L.U32 UR43, UR27, 0x6, URZ ;  /* 0x000000061b2b7899 */ /* 0x000fe400080006ff */
[----:B---3--:R-:W-:Y:S07]  /*5100*/  UIMAD.WIDE.U32 UR6, UR14, UR8, URZ ;  /* 0x000000080e0672a5 */ /* 0x008fee000f8e00ff */
[----:B------:R-:W-:Y:S01]  /*5110*/  @!UP4 UMOV UR4, UR7 ;  /* 0x000000070004cc82 */ /* 0x000fe20008000000 */
[----:B----4-:R-:W-:Y:S02]  /*5120*/  @!UP4 UISETP.NE.AND UP0, UPT, UR5, 0x1, UPT ;  /* 0x000000010500c88c */ /* 0x010fe4000bf05270 */
[----:B------:R-:W-:Y:S02]  /*5130*/  @!UP4 USHF.R.U32.HI UR4, URZ, UR9, UR4 ;  /* 0x00000009ff04c299 */ /* 0x000fe40008011604 */
[----:B------:R-:W-:Y:S02]  /*5140*/  UIMAD.WIDE.U32 UR6, UR13, UR11, URZ ;  /* 0x0000000b0d0672a5 */ /* 0x000fe4000f8e00ff */
[----:B------:R-:W-:Y:S02]  /*5150*/  @!UP4 USEL UR8, UR14, UR4, !UP0 ;  /* 0x000000040e08c287 */ /* 0x000fe4000c000000 */
[----:B------:R-:W-:Y:S03]  /*5160*/  @!UP4 UISETP.NE.AND UP0, UPT, UR10, 0x1, UPT ;  /* 0x000000010a00c88c */ /* 0x000fe6000bf05270 */
[----:B------:R-:W-:Y:S02]  /*5170*/  @!UP4 UMOV UR6, UR7 ;  /* 0x000000070006cc82 */ /* 0x000fe40008000000 */
[----:B------:R-:W3:Y:S02]  /*5180*/  @!UP4 LDCU UR4, c[0x0][0xb20] ;  /* 0x00016400ff04c7ac */ /* 0x000ee40008000800 */
[----:B---3--:R-:W-:Y:S04]  /*5190*/  @!UP4 USHF.R.U32.HI UR6, URZ, UR4, UR6 ;  /* 0x00000004ff06c299 */ /* 0x008fe80008011606 */
[----:B------:R-:W-:Y:S04]  /*51a0*/  @!UP4 USEL UR6, UR13, UR6, !UP0 ;  /* 0x000000060d06c287 */ /* 0x000fe8000c000000 */
[----:B------:R-:W-:Y:S02]  /*51b0*/  @!UP4 UIADD3 UR4, UPT, UPT, -UR8, UR6, URZ ;  /* 0x000000060804c290 */ /* 0x000fe4000fffe1ff */
[----:B------:R-:W-:Y:S02]  /*51c0*/  @!UP4 UIADD3 UR6, UPT, UPT, UR8, -UR6, URZ ;  /* 0x800000060806c290 */ /* 0x000fe4000fffe0ff */
[----:B------:R-:W-:Y:S02]  /*51d0*/  @!UP4 UIMAD UR14, UR4, UR5, UR14 ;  /* 0x00000005040ec2a4 */ /* 0x000fe4000f8e020e */
[----:B------:R-:W-:Y:S01]  /*51e0*/  @!UP4 UIMAD UR13, UR6, UR10, UR13 ;  /* 0x0000000a060dc2a4 */ /* 0x000fe2000f8e020d */
[----:B------:R-:W-:Y:S11]  /*51f0*/  BRA.U UP3, `(.L_x_92) ;  /* 0x0000000103107547 */ /* 0x000ff6000b800000 */
[----:B------:R-:W-:Y:S04]  /*5200*/  MOV R2, UR53 ;  /* 0x0000003500027c02 */ /* 0x000fe80008000f00 */
[----:B------:R-:W-:Y:S04]  /*5210*/  SHF.L.U32 R2, R2, 0x1f, RZ ;  /* 0x0000001f02027819 */ /* 0x000fe800000006ff */
[----:B------:R-:W3:Y:S02]  /*5220*/  SYNCS.PHASECHK.TRANS64.TRYWAIT P1, [UR21+0xa8], R2 ;  /* 0x0000a802ff0075a7 */ /* 0x000ee40008021115 */
[----:B---3--:R-:W-:Y:S05]  /*5230*/  @!P1 BRA `(.L_x_93) ;  /* 0x0000004400789947 */ /* 0x008fea0003800000 */
.L_x_92:
[----:B------:R-:W-:Y:S05]  /*5240*/  BRA.U !UP5, `(.L_x_94) ;  /* 0x000000010d387547 */ /* 0x000fea000b800000 */
[----:B------:R-:W-:Y:S01]  /*5250*/  UPLOP3.LUT UP1, UPT, UPT, UPT, UP6, 0x80, 0x8 ;  /* 0x000000000008789c */ /* 0x000fe20003f2f060 */
[----:B--2---:R-:W-:Y:S01]  /*5260*/  HFMA2 R0, -RZ, RZ, 0, 5.9604644775390625e-08 ;  /* 0x00000001ff007431 */ /* 0x004fe200000001ff */
[----:B------:R-:W2:Y:S01]  /*5270*/  LDCU.64 UR8, c[0x0][0x358] ;  /* 0x00006b00ff0877ac */ /* 0x000ea20008000a00 */
[----:B------:R-:W-:Y:S03]  /*5280*/  IMAD.MOV.U32 R26, RZ, RZ, 0x1 ;  /* 0x00000001ff1a7424 */ /* 0x000fe600078e00ff */
[----:B------:R-:W-:Y:S05]  /*5290*/  PLOP3.LUT P1, PT, PT, PT, UP1, 0x80, 0x8 ;  /* 0x000000000008781c */ /* 0x000fea0003f2f018 */
[----:B------:R-:W3:Y:S01]  /*52a0*/  @UP1 LDCU.64 UR4, c[0x0][0x888] ;  /* 0x00011100ff0417ac */ /* 0x000ee20008000a00 */
[----:B------:R-:W-:Y:S07]  /*52b0*/  @UP1 UIMAD UR6, UR36, UR30, URZ ;  /* 0x0000001e240612a4 */ /* 0x000fee000f8e02ff */
[----:B------:R-:W-:Y:S01]  /*52c0*/  @!P1 PRMT R26, R0, 0x7610, R26 ;  /* 0x00007610001a9816 */ /* 0x000fe2000000001a */
[----:B---3--:R-:W-:Y:S06]  /*52d0*/  @UP1 UIMAD.WIDE UR4, UR6, 0x4, UR4 ;  /* 0x00000004060418a5 */ /* 0x008fec000f8e0204 */
[----:B------:R-:W-:Y:S01]  /*52e0*/  IMAD.U32 R6, RZ, RZ, UR4 ;  /* 0x00000004ff067e24 */ /* 0x000fe2000f8e00ff */
[----:B------:R-:W-:Y:S04]  /*52f0*/  MOV R7, UR5 ;  /* 0x0000000500077c02 */ /* 0x000fe80008000f00 */
[----:B------:R-:W3:Y:S01]  /*5300*/  @!UP1 LDCU UR4, c[0x0][0x880] ;  /* 0x00011000ff0497ac */ /* 0x000ee20008000800 */
[----:B--2--5:R4:W5:Y:S02]  /*5310*/  @P1 LDG.E R27, desc[UR8][R6.64] ;  /* 0x00000008061b1981 */ /* 0x024964000c1e1900 */
[----:B---34-:R-:W-:Y:S07]  /*5320*/  @!P1 IMAD.U32 R27, RZ, RZ, UR4 ;  /* 0x00000004ff1b9e24 */ /* 0x018fee000f8e00ff */
.L_x_94:
[----:B-----5:R-:W-:Y:S01]  /*5330*/  @!P0 FSETP.EQ.AND P2, PT, R27, RZ, PT ;  /* 0x000000ff1b00820b */ /* 0x020fe20003f42000 */
[----:B------:R-:W-:Y:S01]  /*5340*/  @!UPT UIADD3 URZ, UPT, UPT, URZ, URZ, URZ ;  /* 0x000000fffffff290 */ /* 0x000fe2000fffe0ff */
[----:B------:R-:W-:Y:S11]  /*5350*/  @!P0 BRA `(.L_x_95) ;  /* 0x0000000000148947 */ /* 0x000ff60003800000 */
[----:B------:R-:W-:Y:S02]  /*5360*/  LOP3.LUT P0, RZ, R26, 0xff, RZ, 0xc0, !PT ;  /* 0x000000ff1aff7812 */ /* 0x000fe4000780c0ff */
[----:B------:R-:W-:Y:S04]  /*5370*/  PLOP3.LUT P2, PT, PT, PT, UP1, 0x80, 0x8 ;  /* 0x000000000008781c */ /* 0x000fe80003f4f018 */
[----:B------:R-:W-:Y:S07]  /*5380*/  PLOP3.LUT P2, PT, P2, PT, PT, 0x8, 0x80 ;  /* 0x000000000080781c */ /* 0x000fee000174e170 */
[----:B------:R-:W-:Y:S11]  /*5390*/  @P0 FSETP.EQ.AND P2, PT, R27, RZ, PT ;  /* 0x000000ff1b00020b */ /* 0x000ff60003f42000 */
[----:B------:R-:W-:Y:S02]  /*53a0*/  @!UPT UIADD3 URZ, UPT, UPT, URZ, URZ, URZ ;  /* 0x000000fffffff290 */ /* 0x000fe4000fffe0ff */
.L_x_95:
[----:B------:R-:W3:Y:S01]  /*53b0*/  SYNCS.PHASECHK.TRANS64.TRYWAIT P0, [UR21+0x80], R4 ;  /* 0x00008004ff0075a7 */ /* 0x000ee20008001115 */
[----:B------:R-:W-:Y:S04]  /*53c0*/  ELECT P1, URZ, PT ;  /* 0x0000000000ff782f */ /* 0x000fe80003820000 */
[----:B------:R-:W-:Y:S01]  /*53d0*/  PLOP3.LUT P1, PT, P2, P1, PT, 0xf2, 0x2f ;  /* 0x00000000002f781c */ /* 0x000fe20001723e72 */
[----:B------:R-:W-:Y:S01]  /*53e0*/  @!UPT UIADD3 URZ, UPT, UPT, URZ, URZ, URZ ;  /* 0x000000fffffff290 */ /* 0x000fe2000fffe0ff */
[----:B---3--:R-:W-:Y:S11]  /*53f0*/  @!P0 BRA `(.L_x_96) ;  /* 0x0000004400208947 */ /* 0x008ff60003800000 */
.L_x_190:
[----:B--2---:R-:W-:Y:S01]  /*5400*/  @!P1 IADD3 R2, P0, PT, R12, 0x580, RZ ;  /* 0x000005800c029810 */ /* 0x004fe20007f1e0ff */
[----:B------:R-:W-:Y:S01]  /*5410*/  VOTEU.ALL UP0, P1 ;  /* 0x0000000000ff7886 */ /* 0x000fe20000800000 */
[----:B------:R-:W-:Y:S01]  /*5420*/  UMOV UR6, 0x0 ;  /* 0x0000000000067882 */ /* 0x000fe20000000000 */
[----:B------:R-:W-:Y:S01]  /*5430*/  UMOV UR7, 0x10000000 ;  /* 0x1000000000077882 */ /* 0x000fe20000000000 */
[----:B------:R-:W-:Y:S01]  /*5440*/  @!P1 R2UR UR5, R2 ;  /* 0x00000000020592ca */ /* 0x000fe200000e0000 */
[----:B------:R-:W-:Y:S01]  /*5450*/  @!P1 IMAD.X R0, RZ, RZ, R13, P0 ;  /* 0x000000ffff009224 */ /* 0x000fe200000e060d */
[----:B------:R-:W-:Y:S02]  /*5460*/  @!UP0 UIADD3 UR40, UPT, UPT, UR21, 0x200, URZ ;  /* 0x0000020015288890 */ /* 0x000fe4000fffe0ff */
[----:B------:R-:W-:Y:S02]  /*5470*/  @!UP0 UIADD3 UR10, UPT, UPT, UR42, 0x40, URZ ;  /* 0x000000402a0a8890 */ /* 0x000fe4000fffe0ff */
[----:B------:R-:W-:Y:S01]  /*5480*/  @!P1 R2UR UR4, R0 ;  /* 0x00000000000492ca */ /* 0x000fe200000e0000 */
[----:B------:R-:W-:Y:S01]  /*5490*/  @!UP0 UIADD3 UR8, UPT, UPT, UR21, 0x1200, URZ ;  /* 0x0000120015088890 */ /* 0x000fe2000fffe0ff */
[----:B------:R-:W-:Y:S01]  /*54a0*/  @!P1 IMAD.MOV.U32 R0, RZ, RZ, 0x2000 ;  /* 0x00002000ff009424 */ /* 0x000fe200078e00ff */
[----:B------:R-:W-:Y:S01]  /*54b0*/  VOTEU.ALL UP0, P1 ;  /* 0x0000000000ff7886 */ /* 0x000fe20000800000 */
[----:B------:R-:W-:Y:S01]  /*54c0*/  UMOV UR44, UR36 ;  /* 0x00000024002c7c82 */ /* 0x000fe20008000000 */
[----:B------:R-:W-:Y:S01]  /*54d0*/  UMOV UR9, UR41 ;  /* 0x0000002900097c82 */ /* 0x000fe20008000000 */
[----:B------:R-:W-:Y:S01]  /*54e0*/  UMOV UR11, UR43 ;  /* 0x0000002b000b7c82 */ /* 0x000fe20008000000 */
[----:B------:R-:W-:Y:S01]  /*54f0*/  IMAD.U32 R6, RZ, RZ, UR5 ;  /* 0x00000005ff067e24 */ /* 0x000fe2000f8e00ff */
[----:B------:R-:W-:Y:S05]  /*5500*/  UMOV UR12, UR36 ;  /* 0x00000024000c7c82 */ /* 0x000fea0008000000 */
[----:B------:R-:W-:Y:S01]  /*5510*/  IMAD.U32 R7, RZ, RZ, UR4 ;  /* 0x00000004ff077e24 */ /* 0x000fe2000f8e00ff */
[----:B------:R-:W-:Y:S04]  /*5520*/  @!P1 R2UR UR4, R6 ;  /* 0x00000000060492ca */ /* 0x000fe800000e0000 */
[----:B------:R-:W-:Y:S11]  /*5530*/  @!P1 R2UR UR5, R7 ;  /* 0x00000000070592ca */ /* 0x000ff600000e0000 */
[----:B------:R-:W-:Y:S02]  /*5540*/  @!UPT UIADD3 URZ, UPT, UPT, URZ, URZ, URZ ;  /* 0x000000fffffff290 */ /* 0x000fe4000fffe0ff */
[----:B------:R-:W-:Y:S01]  /*5550*/  @!UP0 UTMALDG.3D [UR40], [UR4], desc[UR6] ;  /* 0x00000628040085b4 */ /* 0x000fe20008011000 */
[----:B------:R-:W-:Y:S05]  /*5560*/  VOTEU.ALL UP0, P1 ;  /* 0x0000000000ff7886 */ /* 0x000fea0000800000 */
[----:B------:R2:W-:Y:S01]  /*5570*/  @!UP0 UTMALDG.3D [UR8], [UR4], desc[UR6] ;  /* 0x00000608040085b4 */ /* 0x0005e20008011000 */
[----:B------:R3:W-:Y:S01]  /*5580*/  @!P1 SYNCS.ARRIVE.TRANS64.RED.A0TR RZ, [UR21+0x60], R0 ;  /* 0x00006000ffff99a7 */ /* 0x0007e20008300415 */
[----:B--2---:R-:W-:Y:S09]  /*5590*/  UPRMT UR4, UR47, 0x654, UR41 ;  /* 0x000006542f047896 */ /* 0x004ff20008000029 */
[----:B------:R-:W-:Y:S01]  /*55a0*/  SYNCS.ARRIVE.TRANS64.RED.A1T0 RZ, [UR4], RZ ;  /* 0x000000ffffff79a7 */ /* 0x000fe20008100404 */
[----:B------:R-:W2:Y:S02]  /*55b0*/  SYNCS.PHASECHK.TRANS64.TRYWAIT P0, [UR21+0x88], R4 ;  /* 0x00008804ff0075a7 */ /* 0x000ea40008001115 */
[----:B--23--:R-:W-:Y:S05]  /*55c0*/  @!P0 BRA `(.L_x_97) ;  /* 0x0000004000c48947 */ /* 0x00cfea0003800000 */
.L_x_192:
[----:B------:R-:W-:Y:S01]  /*55d0*/  @!P1 IADD3 R2, P0, PT, R12, 0x580, RZ ;  /* 0x000005800c029810 */ /* 0x000fe20007f1e0ff */
[----:B------:R-:W-:Y:S01]  /*55e0*/  VOTEU.ALL UP0, P1 ;  /* 0x0000000000ff7886 */ /* 0x000fe20000800000 */
[----:B------:R-:W-:Y:S01]  /*55f0*/  UMOV UR6, 0x0 ;  /* 0x0000000000067882 */ /* 0x000fe20000000000 */
[----:B------:R-:W-:Y:S01]  /*5600*/  UMOV UR7, 0x10000000 ;  /* 0x1000000000077882 */ /* 0x000fe20000000000 */
[----:B------:R-:W-:Y:S01]  /*5610*/  @!P1 R2UR UR5, R2 ;  /* 0x00000000020592ca */ /* 0x000fe200000e0000 */
[----:B--2---:R-:W-:Y:S01]  /*5620*/  @!P1 IMAD.X R0, RZ, RZ, R13, P0 ;  /* 0x000000ffff009224 */ /* 0x004fe200000e060d */
[----:B------:R-:W-:Y:S02]  /*5630*/  @!UP0 UIADD3 UR34, UPT, UPT, UR42, 0x10, URZ ;  /* 0x000000102a228890 */ /* 0x000fe4000fffe0ff */
[----:B------:R-:W-:Y:S02]  /*5640*/  @!UP0 UIADD3 UR32, UPT, UPT, UR21, 0x2200, URZ ;  /* 0x0000220015208890 */ /* 0x000fe4000fffe0ff */
[----:B------:R-:W-:Y:S01]  /*5650*/  @!P1 R2UR UR4, R0 ;  /* 0x00000000000492ca */ /* 0x000fe200000e0000 */
[----:B------:R-:W-:Y:S01]  /*5660*/  @!UP0 UIADD3 UR10, UPT, UPT, UR42, 0x50, URZ ;  /* 0x000000502a0a8890 */ /* 0x000fe2000fffe0ff */
[----:B------:R-:W-:Y:S01]  /*5670*/  @!P1 IMAD.MOV.U32 R0, RZ, RZ, 0x2000 ;  /* 0x00002000ff009424 */ /* 0x000fe200078e00ff */
[----:B------:R-:W-:Y:S01]  /*5680*/  @!UP0 UIADD3 UR8, UPT, UPT, UR21, 0x3200, URZ ;  /* 0x0000320015088890 */ /* 0x000fe2000fffe0ff */
[----:B------:R-:W-:Y:S01]  /*5690*/  VOTEU.ALL UP0, P1 ;  /* 0x0000000000ff7886 */ /* 0x000fe20000800000 */
[----:B------:R-:W-:Y:S02]  /*56a0*/  UMOV UR35, UR43 ;  /* 0x0000002b00237c82 */ /* 0x000fe40008000000 */
[----:B------:R-:W-:Y:S01]  /*56b0*/  IMAD.U32 R6, RZ, RZ, UR5 ;  /* 0x00000005ff067e24 */ /* 0x000fe2000f8e00ff */
[----:B------:R-:W-:Y:S01]  /*56c0*/  UMOV UR9, UR33 ;  /* 0x0000002100097c82 */ /* 0x000fe20008000000 */
[----:B------:R-:W-:Y:S01]  /*56d0*/  UMOV UR11, UR43 ;  /* 0x0000002b000b7c82 */ /* 0x000fe20008000000 */
[----:B------:R-:W-:Y:S03]  /*56e0*/  UMOV UR12, UR36 ;  /* 0x00000024000c7c82 */ /* 0x000fe60008000000 */
        /* <DEDUP_REMOVED lines=12> */
.L_x_194:
[----:B------:R-:W-:Y:S01]  /*57b0*/  @!P1 IADD3 R2, P0, PT, R12, 0x580, RZ ;  /* 0x000005800c029810 */ /* 0x000fe20007f1e0ff */
[----:B------:R-:W-:Y:S01]  /*57c0*/  VOTEU.ALL UP0, P1 ;  /* 0x0000000000ff7886 */ /* 0x000fe20000800000 */
[----:B------:R-:W-:Y:S01]  /*57d0*/  UMOV UR6, 0x0 ;  /* 0x0000000000067882 */ /* 0x000fe20000000000 */
[----:B------:R-:W-:Y:S01]  /*57e0*/  UMOV UR7, 0x10000000 ;  /* 0x1000000000077882 */ /* 0x000fe20000000000 */
[----:B------:R-:W-:Y:S01]  /*57f0*/  @!P1 R2UR UR5, R2 ;  /* 0x00000000020592ca */ /* 0x000fe200000e0000 */
[----:B--2---:R-:W-:Y:S01]  /*5800*/  @!P1 IMAD.X R0, RZ, RZ, R13, P0 ;  /* 0x000000ffff009224 */ /* 0x004fe200000e060d */
[----:B------:R-:W-:Y:S01]  /*5810*/  @!UP0 UIADD3 UR26, UPT, UPT, UR42, 0x20, URZ ;  /* 0x000000202a1a8890 */ /* 0x000fe2000fffe0ff */
[----:B------:R-:W-:Y:S01]  /*5820*/  VIADD R10, R10, 0x1 ;  /* 0x000000010a0a7836 */ /* 0x000fe20000000000 */
        /* <DEDUP_REMOVED lines=10> */
[----:B------:R-:W-:Y:S01]  /*58d0*/  UMOV UR11, UR43 ;  /* 0x0000002b000b7c82 */ /* 0x000fe20008000000 */
[----:B------:R-:W-:Y:S02]  /*58e0*/  UMOV UR12, UR36 ;  /* 0x00000024000c7c82 */ /* 0x000fe40008000000 */
        /* <DEDUP_REMOVED lines=12> */
.L_x_196:
[----:B------:R-:W-:Y:S01]  /*59b0*/  UIADD3 UR27, UPT, UPT, UR14, UR63, URZ ;  /* 0x0000003f0e1b7290 */ /* 0x000fe2000fffe0ff */
[----:B------:R-:W-:Y:S01]  /*59c0*/  @!P1 IADD3 R2, P0, PT, R12, 0x580, RZ ;  /* 0x000005800c029810 */ /* 0x000fe20007f1e0ff */
[----:B------:R-:W-:Y:S01]  /*59d0*/  UPLOP3.LUT UP3, UPT, UPT, UPT, UPT, 0x80, 0x8 ;  /* 0x000000000008789c */ /* 0x000fe20003f6f070 */
[----:B------:R-:W-:Y:S01]  /*59e0*/  R2UR UR24, R53 ;  /* 0x00000000351872ca */ /* 0x000fe200000e0000 */
[----:B------:R-:W-:Y:S01]  /*59f0*/  VOTEU.ALL UP0, P1 ;  /* 0x0000000000ff7886 */ /* 0x000fe20000800000 */
[----:B------:R-:W-:Y:S01]  /*5a00*/  @!P1 R2UR UR5, R2 ;  /* 0x00000000020592ca */ /* 0x000fe200000e0000 */
[----:B--2---:R-:W-:Y:S01]  /*5a10*/  @!P1 IMAD.X R0, RZ, RZ, R13, P0 ;  /* 0x000000ffff009224 */ /* 0x004fe200000e060d */
[----:B------:R-:W-:Y:S01]  /*5a20*/  UMOV UR6, 0x0 ;  /* 0x0000000000067882 */ /* 0x000fe20000000000 */
[----:B------:R-:W-:Y:S01]  /*5a30*/  UMOV UR7, 0x10000000 ;  /* 0x1000000000077882 */ /* 0x000fe20000000000 */
[----:B------:R-:W-:Y:S01]  /*5a40*/  @!UP0 UIADD3 UR18, UPT, UPT, UR42, 0x30, URZ ;  /* 0x000000302a128890 */ /* 0x000fe2000fffe0ff */
[----:B------:R-:W-:Y:S01]  /*5a50*/  ISETP.NE.AND P0, PT, R10, 0x2, PT ;  /* 0x000000020a00780c */ /* 0x000fe20003f05270 */
[----:B------:R-:W-:Y:S01]  /*5a60*/  @!UP0 UIADD3 UR16, UPT, UPT, UR21, 0x6200, URZ ;  /* 0x0000620015108890 */ /* 0x000fe2000fffe0ff */
[----:B------:R-:W-:Y:S01]  /*5a70*/  @!P1 R2UR UR4, R0 ;  /* 0x00000000000492ca */ /* 0x000fe200000e0000 */
[----:B------:R-:W-:Y:S01]  /*5a80*/  @!UP0 UIADD3 UR17, UPT, UPT, UR21, 0x78, URZ ;  /* 0x0000007815118890 */ /* 0x000fe2000fffe0ff */
[----:B------:R-:W-:Y:S01]  /*5a90*/  SEL R0, RZ, 0x1, P0 ;  /* 0x00000001ff007807 */ /* 0x000fe20000000000 */
[----:B------:R-:W-:Y:S01]  /*5aa0*/  @!UP0 UIADD3 UR10, UPT, UPT, UR42, 0x70, URZ ;  /* 0x000000702a0a8890 */ /* 0x000fe2000fffe0ff */
[----:B------:R-:W-:Y:S01]  /*5ab0*/  LOP3.LUT R11, R11, 0x1, RZ, 0x3c, !PT ;  /* 0x000000010b0b7812 */ /* 0x000fe200078e3cff */
[----:B------:R-:W-:Y:S01]  /*5ac0*/  @!UP0 UIADD3 UR8, UPT, UPT, UR21, 0x7200, URZ ;  /* 0x0000720015088890 */ /* 0x000fe2000fffe0ff */
[----:B------:R-:W-:Y:S01]  /*5ad0*/  IMAD.U32 R4, RZ, RZ, UR5 ;  /* 0x00000005ff047e24 */ /* 0x000fe2000f8e00ff */
[----:B------:R-:W-:Y:S01]  /*5ae0*/  VOTEU.ALL UP0, P1 ;  /* 0x0000000000ff7886 */ /* 0x000fe20000800000 */
[----:B------:R-:W-:Y:S01]  /*5af0*/  UMOV UR19, UR43 ;  /* 0x0000002b00137c82 */ /* 0x000fe20008000000 */
[----:B------:R-:W-:Y:S01]  /*5b00*/  UMOV UR20, UR36 ;  /* 0x0000002400147c82 */ /* 0x000fe20008000000 */
[----:B------:R-:W-:Y:S01]  /*5b10*/  UMOV UR11, UR43 ;  /* 0x0000002b000b7c82 */ /* 0x000fe20008000000 */
[----:B------:R-:W-:Y:S01]  /*5b20*/  UMOV UR12, UR36 ;  /* 0x00000024000c7c82 */ /* 0x000fe20008000000 */
[----:B------:R-:W-:Y:S01]  /*5b30*/  UMOV UR9, UR17 ;  /* 0x0000001100097c82 */ /* 0x000fe20008000000 */
[----:B------:R-:W-:Y:S01]  /*5b40*/  IMAD.U32 R5, RZ, RZ, UR4 ;  /* 0x00000004ff057e24 */ /* 0x000fe2000f8e00ff */
[----:B------:R-:W-:Y:S01]  /*5b50*/  @!P1 R2UR UR4, R4 ;  /* 0x00000000040492ca */ /* 0x000fe200000e0000 */
[----:B------:R-:W-:Y:S01]  /*5b60*/  UIADD3 UR26, UPT, UPT, UR13, UR24, URZ ;  /* 0x000000180d1a7290 */ /* 0x000fe2000fffe0ff */
[----:B------:R-:W-:Y:S01]  /*5b70*/  LOP3.LUT R9, R9, R0, RZ, 0x3c, !PT ;  /* 0x0000000009097212 */ /* 0x000fe200078e3cff */
[----:B------:R-:W-:Y:S01]  /*5b80*/  UMOV UR36, UR29 ;  /* 0x0000001d00247c82 */ /* 0x000fe20008000000 */
[----:B------:R-:W-:Y:S02]  /*5b90*/  @!P1 R2UR UR5, R5 ;  /* 0x00000000050592ca */ /* 0x000fe400000e0000 */
[----:B------:R-:W-:Y:S11]  /*5ba0*/  SEL R10, R10, RZ, P0 ;  /* 0x000000ff0a0a7207 */ /* 0x000ff60000000000 */
[----:B------:R2:W-:Y:S01]  /*5bb0*/  @!UP0 UTMALDG.3D [UR16], [UR4], desc[UR6] ;  /* 0x00000610040085b4 */ /* 0x0005e20008011000 */
[----:B------:R-:W-:Y:S05]  /*5bc0*/  VOTEU.ALL UP0, P1 ;  /* 0x0000000000ff7886 */ /* 0x000fea0000800000 */
[----:B------:R2:W-:Y:S01]  /*5bd0*/  @!UP0 UTMALDG.3D [UR8], [UR4], desc[UR6] ;  /* 0x00000608040085b4 */ /* 0x0005e20008011000 */
[----:B------:R2:W-:Y:S01]  /*5be0*/  @!P1 SYNCS.ARRIVE.TRANS64.RED.A0TR RZ, [UR21+0x78], R3 ;  /* 0x00007803ffff99a7 */ /* 0x0005e20008300415 */
[----:B------:R-:W-:Y:S01]  /*5bf0*/  SYNCS.ARRIVE.TRANS64.RED.A1T0 RZ, [UR39], RZ ;  /* 0x000000ffffff79a7 */ /* 0x000fe20008100427 */
[----:B------:R-:W-:Y:S05]  /*5c00*/  BRA.U UP2, `(.L_x_100) ;  /* 0xffffffed02e47547 */ /* 0x000fea000b83ffff */
[----:B------:R-:W-:-:S04]  /*5c10*/  SHF.L.U32 R2, R11, 0x1f, RZ ;  /* 0x0000001f0b027819 */ /* 0x000fc800000006ff */
[----:B------:R-:W3:Y:S02]  /*5c20*/  SYNCS.PHASECHK.TRANS64.TRYWAIT P0, [UR21+0x80], R2 ;  /* 0x00008002ff0075a7 */ /* 0x000ee40008001115 */
[----:B---3--:R-:W-:Y:S05]  /*5c30*/  @!P0 BRA `(.L_x_101) ;  /* 0x0000003c00708947 */ /* 0x008fea0003800000 */
.L_x_198:
[----:B------:R-:W4:Y:S02]  /*5c40*/  SYNCS.PHASECHK.TRANS64.TRYWAIT P0, [UR21+0x88], R2 ;  /* 0x00008802ff0075a7 */ /* 0x000f240008001115 */
[----:B----4-:R-:W-:Y:S05]  /*5c50*/  @!P0 BRA `(.L_x_102) ;  /* 0x0000003c00808947 */ /* 0x010fea0003800000 */
.L_x_200:
[----:B------:R-:W4:Y:S02]  /*5c60*/  SYNCS.PHASECHK.TRANS64.TRYWAIT P0, [UR21+0x90], R2 ;  /* 0x00009002ff0075a7 */ /* 0x000f240008001115 */
[----:B----4-:R-:W-:Y:S05]  /*5c70*/  @!P0 BRA `(.L_x_103) ;  /* 0x0000003c00908947 */ /* 0x010fea0003800000 */
.L_x_202:
[----:B---3--:R-:W-:-:S07]  /*5c80*/  MOV R0, UR21 ;  /* 0x0000001500007c02 */ /* 0x008fce0008000f00 */
.L_x_104:
[----:B---3--:R-:W-:-:S04]  /*5c90*/  SHF.L.U32 R2, R11, 0x1f, RZ ;  /* 0x0000001f0b027819 */ /* 0x008fc800000006ff */
[----:B------:R3:W4:Y:S03]  /*5ca0*/  SYNCS.PHASECHK.TRANS64.TRYWAIT P0, [R0+URZ+0x98], R2 ;  /* 0x00009802000075a7 */ /* 0x00072600080011ff */
[----:B----4-:R-:W-:Y:S05]  /*5cb0*/  @!P0 NANOSLEEP.SYNCS 0x989680 ;  /* 0x009896800000895d */ /* 0x010fea0003900000 */
[----:B------:R-:W4:Y:S02]  /*5cc0*/  @!P0 SYNCS.PHASECHK.TRANS64 P0, [R0+URZ+0x98], R2 ;  /* 0x00009802000085a7 */ /* 0x000f2400080010ff */
[----:B-12-4-:R-:W-:Y:S05]  /*5cd0*/  @P0 EXIT ;  /* 0x000000000000094d */ /* 0x016fea0003800000 */
[----:B------:R-:W-:Y:S05]  /*5ce0*/  BRA `(.L_x_104) ;  /* 0xfffffffc00e87947 */ /* 0x000fea000383ffff */
.L_x_89:
[----:B------:R-:W-:-:S06]  /*5cf0*/  UISETP.GE.AND UP0, UPT, UR18, 0x4, UPT ;  /* 0x000000041200788c */ /* 0x000fcc000bf06270 */
[----:B------:R-:W-:-:S13]  /*5d00*/  PLOP3.LUT P0, PT, PT, PT, UP0, 0x80, 0x8 ;  /* 0x000000000008781c */ /* 0x000fda0003f0f008 */
[----:B-1----:R-:W-:Y:S05]  /*5d10*/  @!P0 EXIT ;  /* 0x000000000000894d */ /* 0x002fea0003800000 */
[----:B------:R-:W-:Y:S01]  /*5d20*/  BAR.SYNC.DEFER_BLOCKING 0x6, 0xa0 ;  /* 0x0182800000007b1d */ /* 0x000fe20000010000 */
[C---:B------:R-:W-:Y:S01]  /*5d30*/  IMAD.SHL.U32 R3, R65.reuse, 0x10, RZ ;  /* 0x0000001041037824 */ /* 0x040fe200078e00ff */
[C---:B------:R-:W-:Y:S01]  /*5d40*/  SHF.L.U32 R4, R52.reuse, 0x15, RZ ;  /* 0x0000001534047819 */ /* 0x040fe200000006ff */
[----:B------:R-:W-:Y:S01]  /*5d50*/  IMAD.SHL.U32 R5, R52, 0x200, RZ ;  /* 0x0000020034057824 */ /* 0x000fe200078e00ff */
[C---:B------:R-:W-:Y:S01]  /*5d60*/  LOP3.LUT R66, R65.reuse, 0x60, RZ, 0xc0, !PT ;  /* 0x0000006041427812 */ /* 0x040fe200078ec0ff */
[----:B------:R-:W-:Y:S01]  /*5d70*/  IMAD.SHL.U32 R2, R65, 0x2, RZ ;  /* 0x0000000241027824 */ /* 0x000fe200078e00ff */
[----:B------:R-:W-:Y:S02]  /*5d80*/  UMOV UR43, 0x400 ;  /* 0x00000400002b7882 */ /* 0x000fe40000000000 */
[----:B------:R-:W1:Y:S01]  /*5d90*/  LDC.64 R50, c[0x0][0x8b0] ;  /* 0x00022c00ff327b82 */ /* 0x000e620000000a00 */
[----:B------:R-:W-:Y:S01]  /*5da0*/  ULEA UR43, UR47, UR43, 0x18 ;  /* 0x0000002b2f2b7291 */ /* 0x000fe2000f8ec0ff */
[C---:B------:R-:W-:Y:S01]  /*5db0*/  LOP3.LUT R64, R3.reuse, 0x590, RZ, 0xc0, !PT ;  /* 0x0000059003407812 */ /* 0x040fe200078ec0ff */
[----:B------:R-:W2:Y:S01]  /*5dc0*/  LDCU.64 UR6, c[0x0][0x890] ;  /* 0x00011200ff0677ac */ /* 0x000ea20008000a00 */
[----:B------:R-:W-:Y:S01]  /*5dd0*/  LOP3.LUT R3, R3, 0x60, RZ, 0xc0, !PT ;  /* 0x0000006003037812 */ /* 0x000fe200078ec0ff */
[----:B------:R-:W-:Y:S01]  /*5de0*/  IMAD.U32 R23, R65, 0x10000, RZ ;  /* 0x0001000041177824 */ /* 0x000fe200078e00ff */
[----:B------:R-:W-:Y:S01]  /*5df0*/  LOP3.LUT R64, R64, 0x200, R5, 0xf8, !PT ;  /* 0x0000020040407812 */ /* 0x000fe200078ef805 */
[----:B------:R-:W-:Y:S01]  /*5e00*/  UIADD3 UR4, UPT, UPT, UR43, 0x200, URZ ;  /* 0x000002002b047890 */ /* 0x000fe2000fffe0ff */
[----:B------:R-:W3:Y:S01]  /*5e10*/  LDC.64 R48, c[0x0][0x8a8] ;  /* 0x00022a00ff307b82 */ /* 0x000ee20000000a00 */
[----:B------:R-:W-:Y:S01]  /*5e20*/  LOP3.LUT R2, R3, 0xc, R2, 0xf8, !PT ;  /* 0x0000000c03027812 */ /* 0x000fe200078ef802 */
[----:B------:R-:W-:Y:S01]  /*5e30*/  HFMA2 R61, -RZ, RZ, 0, 5.9604644775390625e-08 ;  /* 0x00000001ff3d7431 */ /* 0x000fe200000001ff */
[----:B------:R-:W-:Y:S01]  /*5e40*/  LOP3.LUT R4, R4, 0x200000, RZ, 0xc0, !PT ;  /* 0x0020000004047812 */ /* 0x000fe200078ec0ff */
[----:B------:R-:W-:Y:S01]  /*5e50*/  HFMA2 R59, -RZ, RZ, 0, 0 ;  /* 0x00000000ff3b7431 */ /* 0x000fe200000001ff */
[----:B------:R-:W-:Y:S01]  /*5e60*/  LOP3.LUT R64, R64, R2, RZ, 0xfc, !PT ;  /* 0x0000000240407212 */ /* 0x000fe200078efcff */
[----:B------:R-:W-:Y:S01]  /*5e70*/  IMAD.U32 R55, RZ, RZ, UR4 ;  /* 0x00000004ff377e24 */ /* 0x000fe2000f8e00ff */
[C---:B------:R-:W-:Y:S01]  /*5e80*/  LOP3.LUT R63, R65.reuse, 0x2, RZ, 0xc0, !PT ;  /* 0x00000002413f7812 */ /* 0x040fe200078ec0ff */
[----:B------:R-:W-:Y:S01]  /*5e90*/  IMAD.MOV.U32 R22, RZ, RZ, RZ ;  /* 0x000000ffff167224 */ /* 0x000fe200078e00ff */
[----:B------:R-:W4:Y:S01]  /*5ea0*/  LDS R0, [UR43+0x160] ;  /* 0x0001602bff007984 */ /* 0x000f220008000800 */
[----:B------:R-:W-:Y:S01]  /*5eb0*/  LOP3.LUT R23, R4, 0x400000, R23, 0xf8, !PT ;  /* 0x0040000004177812 */ /* 0x000fe200078ef817 */
[----:B------:R-:W-:Y:S01]  /*5ec0*/  IMAD R64, R64, 0x4, R55 ;  /* 0x0000000440407824 */ /* 0x000fe200078e0237 */
[----:B------:R-:W-:Y:S01]  /*5ed0*/  LOP3.LUT R65, R65, 0x4, RZ, 0xc0, !PT ;  /* 0x0000000441417812 */ /* 0x000fe200078ec0ff */
[----:B--2---:R-:W-:Y:S01]  /*5ee0*/  IMAD.U32 R67, RZ, RZ, UR7 ;  /* 0x00000007ff437e24 */ /* 0x004fe2000f8e00ff */
[----:B------:R-:W-:Y:S01]  /*5ef0*/  MOV R68, UR6 ;  /* 0x0000000600447c02 */ /* 0x000fe20008000f00 */
[----:B------:R-:W-:Y:S01]  /*5f00*/  IMAD.MOV.U32 R57, RZ, RZ, RZ ;  /* 0x000000ffff397224 */ /* 0x000fe200078e00ff */
[----:B------:R-:W-:Y:S01]  /*5f10*/  MOV R60, RZ ;  /* 0x000000ff003c7202 */ /* 0x000fe20000000f00 */
[--C-:B------:R-:W-:Y:S01]  /*5f20*/  IMAD R63, R63, -0x10, R64.reuse ;  /* 0xfffffff03f3f7824 */ /* 0x100fe200078e0240 */
[----:B------:R-:W2:Y:S01]  /*5f30*/  LDCU UR60, c[0x0][0x370] ;  /* 0x00006e00ff3c77ac */ /* 0x000ea20008000800 */
[----:B------:R-:W-:Y:S01]  /*5f40*/  IMAD R62, R65, -0x10, R64 ;  /* 0xfffffff0413e7824 */ /* 0x000fe200078e0240 */
[----:B------:R-:W1:Y:S01]  /*5f50*/  LDCU UR42, c[0x0][0xb0c] ;  /* 0x00016180ff2a77ac */ /* 0x000e620008000800 */
[----:B------:R-:W1:Y:S01]  /*5f60*/  LDCU UR39, c[0x0][0xb30] ;  /* 0x00016600ff2777ac */ /* 0x000e620008000800 */
[----:B------:R-:W1:Y:S01]  /*5f70*/  LDCU.64 UR54, c[0x0][0x888] ;  /* 0x00011100ff3677ac */ /* 0x000e620008000a00 */
[----:B------:R-:W1:Y:S01]  /*5f80*/  LDCU.64 UR40, c[0x0][0xb28] ;  /* 0x00016500ff2877ac */ /* 0x000e620008000a00 */
[----:B------:R-:W1:Y:S01]  /*5f90*/  LDCU.128 UR56, c[0x0][0xb10] ;  /* 0x00016200ff3877ac */ /* 0x000e620008000c00 */
[----:B------:R-:W1:Y:S01]  /*5fa0*/  LDCU UR53, c[0x0][0x374] ;  /* 0x00006e80ff3577ac */ /* 0x000e620008000800 */
[----:B------:R-:W-:Y:S01]  /*5fb0*/  UMOV UR52, URZ ;  /* 0x000000ff00347c82 */ /* 0x000fe20008000000 */
[----:B------:R-:W-:Y:S01]  /*5fc0*/  UMOV UR46, URZ ;  /* 0x000000ff002e7c82 */ /* 0x000fe20008000000 */
[----:B-1234-:R-:W-:-:S07]  /*5fd0*/  IMAD.IADD R23, R0, 0x1, R23 ;  /* 0x0000000100177824 */ /* 0x01efce00078e0217 */
.L_x_148:
[----:B------:R-:W-:Y:S02]  /*5fe0*/  LEA R3, R57, UR43, 0x3 ;  /* 0x0000002b39037c11 */ /* 0x000fe4000f8e18ff */
[----:B------:R-:W-:Y:S02]  /*5ff0*/  SHF.L.U32 R0, R59, 0x1f, RZ ;  /* 0x0000001f3b007819 */ /* 0x000fe400000006ff */
[----:B-1----:R-:W-:Y:S02]  /*6000*/  LEA R4, R57, UR43, 0x4 ;  /* 0x0000002b39047c11 */ /* 0x002fe4000f8e20ff */
[----:B------:R-:W1:Y:S02]  /*6010*/  SYNCS.PHASECHK.TRANS64.TRYWAIT P0, [R3+URZ+0xb0], R0 ;  /* 0x0000b000030075a7 */ /* 0x000e6400080011ff */
[----:B-12---:R-:W-:Y:S05]  /*6020*/  @!P0 BRA `(.L_x_105) ;  /* 0x0000003800bc8947 */ /* 0x006fea0003800000 */
.L_x_203:
[----:B------:R-:W2:Y:S01]  /*6030*/  LDS.128 R4, [R4+0x140] ;  /* 0x0001400004047984 */ /* 0x000ea20000000c00 */
[----:B------:R-:W-:Y:S01]  /*6040*/  UISETP.GE.AND UP0, UPT, UR45, 0x1, UPT ;  /* 0x000000012d00788c */ /* 0x000fe2000bf06270 */
[----:B------:R-:W-:Y:S01]  /*6050*/  @!PT LDS RZ, [RZ] ;  /* 0x00000000fffff984 */ /* 0x000fe20000000800 */
[----:B------:R-:W-:Y:S01]  /*6060*/  @!PT LDS RZ, [RZ] ;  /* 0x00000000fffff984 */ /* 0x000fe20000000800 */
[----:B------:R-:W-:Y:S01]  /*6070*/  @!PT LDS RZ, [RZ] ;  /* 0x00000000fffff984 */ /* 0x000fe20000000800 */
[----:B------:R-:W-:Y:S01]  /*6080*/  @!PT LDS RZ, [RZ] ;  /* 0x00000000fffff984 */ /* 0x000fe20000000800 */
[----:B------:R3:W-:Y:S06]  /*6090*/  MEMBAR.ALL.CTA ;  /* 0x0000000000007992 */ /* 0x0007ec0000008000 */
[----:B---3--:R-:W3:Y:S01]  /*60a0*/  FENCE.VIEW.ASYNC.S ;  /* 0x00000000000073c6 */ /* 0x008ee20000000000 */
[----:B--2---:R-:W-:Y:S11]  /*60b0*/  LOP3.LUT P0, RZ, R6, 0x1, RZ, 0xc0, !PT ;  /* 0x0000000106ff7812 */ /* 0x004ff6000780c0ff */
[----:B------:R-:W-:Y:S02]  /*60c0*/  @!UPT UIADD3 URZ, UPT, UPT, URZ, URZ, URZ ;  /* 0x000000fffffff290 */ /* 0x000fe4000fffe0ff */
[----:B---3--:R-:W-:Y:S01]  /*60d0*/  VOTEU.ANY UP1, P0 ;  /* 0x0000000000ff7886 */ /* 0x008fe20000020100 */
[----:B------:R-:W-:Y:S01]  /*60e0*/  PLOP3.LUT P0, PT, PT, PT, UP1, 0x80, 0x8 ;  /* 0x000000000008781c */ /* 0x000fe20003f0f018 */
[----:B------:R-:W-:Y:S11]  /*60f0*/  UP2UR UR62, UPR, URZ, 0x2 ;  /* 0x00000002ff3e7883 */ /* 0x000ff60008000000 */
[----:B------:R-:W-:Y:S01]  /*6100*/  @!UPT UIADD3 URZ, UPT, UPT, URZ, URZ, URZ ;  /* 0x000000fffffff290 */ /* 0x000fe2000fffe0ff */
[----:B-1----:R-:W-:Y:S02]  /*6110*/  @P0 SHF.R.U32.HI R0, RZ, 0x10, R5 ;  /* 0x00000010ff000819 */ /* 0x002fe40000011605 */
        /* <DEDUP_REMOVED lines=12> */
[----:B------:R-:W2:Y:S01]  /*61e0*/  LDCU UR12, c[0x0][0xb20] ;  /* 0x00016400ff0c77ac */ /* 0x000ea20008000800 */
[----:B------:R-:W-:Y:S02]  /*61f0*/  UIMAD.WIDE.U32 UR4, UR53, UR59, URZ ;  /* 0x0000003b350472a5 */ /* 0x000fe4000f8e00ff */
[----:B------:R-:W-:Y:S02]  /*6200*/  UIMAD.WIDE.U32 UR6, UR60, UR56, URZ ;  /* 0x000000383c0672a5 */ /* 0x000fe4000f8e00ff */
[----:B------:R-:W-:Y:S02]  /*6210*/  UISETP.NE.AND UP0, UPT, UR58, 0x1, UPT ;  /* 0x000000013a00788c */ /* 0x000fe4000bf05270 */
[----:B------:R-:W-:Y:S02]  /*6220*/  UIMAD.WIDE.U32 UR8, UR37, UR59, URZ ;  /* 0x0000003b250872a5 */ /* 0x000fe4000f8e00ff */
[----:B------:R-:W-:Y:S02]  /*6230*/  UIMAD.WIDE.U32 UR10, UR38, UR56, URZ ;  /* 0x00000038260a72a5 */ /* 0x000fe4000f8e00ff */
[----:B------:R-:W-:Y:S02]  /*6240*/  UISETP.NE.AND UP1, UPT, UR42, 0x1, UPT ;  /* 0x000000012a00788c */ /* 0x000fe4000bf25270 */
[----:B------:R-:W-:Y:S01]  /*6250*/  UISETP.NE.AND UP2, UPT, UR45, 0x1, UPT ;  /* 0x000000012d00788c */ /* 0x000fe2000bf45270 */
[----:B------:R-:W-:Y:S02]  /*6260*/  UMOV UR4, UR5 ;  /* 0x0000000500047c82 */ /* 0x000fe40008000000 */
[----:B--2---:R-:W-:Y:S03]  /*6270*/  USHF.R.U32.HI UR5, URZ, UR12, UR4 ;  /* 0x0000000cff057299 */ /* 0x004fe60008011604 */
[----:B------:R-:W-:Y:S02]  /*6280*/  UMOV UR4, UR7 ;  /* 0x0000000700047c82 */ /* 0x000fe40008000000 */
[----:B------:R-:W-:Y:S02]  /*6290*/  USHF.R.U32.HI UR7, URZ, UR57, UR4 ;  /* 0x00000039ff077299 */ /* 0x000fe40008011604 */
[----:B------:R-:W-:Y:S02]  /*62a0*/  USEL UR4, UR53, UR5, !UP0 ;  /* 0x0000000535047287 */ /* 0x000fe4000c000000 */
[----:B------:R-:W-:Y:S01]  /*62b0*/  USEL UR7, UR60, UR7, !UP1 ;  /* 0x000000073c077287 */ /* 0x000fe2000c800000 */
[----:B------:R-:W-:Y:S01]  /*62c0*/  UMOV UR5, UR9 ;  /* 0x0000000900057c82 */ /* 0x000fe20008000000 */
[----:B------:R-:W-:Y:S02]  /*62d0*/  UIMAD.WIDE.U32 UR8, UR4, UR40, URZ ;  /* 0x00000028040872a5 */ /* 0x000fe4000f8e00ff */
[----:B------:R-:W-:Y:S03]  /*62e0*/  USHF.R.U32.HI UR6, URZ, UR12, UR5 ;  /* 0x0000000cff067299 */ /* 0x000fe60008011605 */
[----:B------:R-:W-:Y:S01]  /*62f0*/  UMOV UR5, UR11 ;  /* 0x0000000b00057c82 */ /* 0x000fe20008000000 */
[----:B------:R-:W-:Y:S02]  /*6300*/  UIMAD.WIDE.U32 UR10, UR7, UR40, URZ ;  /* 0x00000028070a72a5 */ /* 0x000fe4000f8e00ff */
[----:B------:R-:W-:Y:S02]  /*6310*/  USHF.R.U32.HI UR12, URZ, UR57, UR5 ;  /* 0x00000039ff0c7299 */ /* 0x000fe40008011605 */
[----:B------:R-:W-:Y:S01]  /*6320*/  USEL UR6, UR37, UR6, !UP0 ;  /* 0x0000000625067287 */ /* 0x000fe2000c000000 */
[----:B------:R-:W-:Y:S02]  /*6330*/  UMOV UR5, UR9 ;  /* 0x0000000900057c82 */ /* 0x000fe40008000000 */
[----:B------:R-:W-:Y:S01]  /*6340*/  UMOV UR10, UR11 ;  /* 0x0000000b000a7c82 */ /* 0x000fe20008000000 */
[----:B------:R-:W-:Y:S02]  /*6350*/  @UP2 USHF.R.U32.HI UR4, URZ, UR41, UR5 ;  /* 0x00000029ff042299 */ /* 0x000fe40008011605 */
[----:B------:R-:W-:Y:S02]  /*6360*/  @UP2 USHF.R.U32.HI UR7, URZ, UR41, UR10 ;  /* 0x00000029ff072299 */ /* 0x000fe4000801160a */
[----:B------:R-:W-:Y:S02]  /*6370*/  UIMAD UR4, UR45, UR4, URZ ;  /* 0x000000042d0472a4 */ /* 0x000fe4000f8e02ff */
[----:B------:R-:W-:Y:S02]  /*6380*/  UIMAD.WIDE.U32 UR10, UR6, UR40, URZ ;  /* 0x00000028060a72a5 */ /* 0x000fe4000f8e00ff */
[----:B------:R-:W-:Y:S02]  /*6390*/  USEL UR5, UR38, UR12, !UP1 ;  /* 0x0000000c26057287 */ /* 0x000fe4000c800000 */
[----:B------:R-:W-:Y:S02]  /*63a0*/  UIMAD UR8, UR45, UR7, URZ ;  /* 0x000000072d0872a4 */ /* 0x000fe4000f8e02ff */
[----:B------:R-:W-:Y:S03]  /*63b0*/  UISETP.GE.AND UP0, UPT, UR6, UR4, UPT ;  /* 0x000000040600728c */ /* 0x000fe6000bf06270 */
[----:B------:R-:W-:Y:S01]  /*63c0*/  UMOV UR4, UR11 ;  /* 0x0000000b00047c82 */ /* 0x000fe20008000000 */
[----:B------:R-:W-:Y:S02]  /*63d0*/  UISETP.GE.OR UP0, UPT, UR5, UR8, UP0 ;  /* 0x000000080500728c */ /* 0x000fe40008706670 */
[----:B------:R-:W-:Y:S02]  /*63e0*/  USHF.R.U32.HI UR4, URZ, UR41, UR4 ;  /* 0x00000029ff047299 */ /* 0x000fe40008011604 */
[----:B------:R-:W-:Y:S02]  /*63f0*/  UIMAD.WIDE.U32 UR8, UR5, UR40, URZ ;  /* 0x00000028050872a5 */ /* 0x000fe4000f8e00ff */
[----:B------:R-:W-:Y:S02]  /*6400*/  USEL UR11, UR6, UR4, !UP2 ;  /* 0x00000004060b7287 */ /* 0x000fe4000d000000 */
[----:B------:R-:W-:Y:S02]  /*6410*/  UIADD3 UR8, UPT, UPT, -UR5, URZ, URZ ;  /* 0x000000ff05087290 */ /* 0x000fe4000fffe1ff */
[----:B------:R-:W-:Y:S01]  /*6420*/  UIADD3 UR10, UPT, UPT, -UR11, URZ, URZ ;  /* 0x000000ff0b0a7290 */ /* 0x000fe2000fffe1ff */
[----:B------:R-:W-:Y:S01]  /*6430*/  @!UP0 UMOV UR4, UR9 ;  /* 0x0000000900048c82 */ /* 0x000fe20008000000 */
[----:B------:R-:W-:Y:S02]  /*6440*/  UIADD3 UR9, UPT, UPT, -UR6, URZ, URZ ;  /* 0x000000ff06097290 */ /* 0x000fe4000fffe1ff */
[----:B------:R-:W-:Y:S02]  /*6450*/  @!UP0 USHF.R.U32.HI UR4, URZ, UR41, UR4 ;  /* 0x00000029ff048299 */ /* 0x000fe40008011604 */
[----:B------:R-:W-:Y:S02]  /*6460*/  UIMAD UR10, UR45, UR10, UR6 ;  /* 0x0000000a2d0a72a4 */ /* 0x000fe4000f8e0206 */
[----:B------:R-:W-:Y:S04]  /*6470*/  @!UP0 USEL UR4, UR5, UR4, !UP2 ;  /* 0x0000000405048287 */ /* 0x000fe8000d000000 */
[----:B------:R-:W-:Y:S02]  /*6480*/  @!UP0 UIMAD UR10, UR7, UR10, UR4 ;  /* 0x0000000a070a82a4 */ /* 0x000fe4000f8e0204 */
[----:B------:R-:W-:Y:S02]  /*6490*/  @!UP0 UIADD3 UR11, UPT, UPT, UR11, -UR4, URZ ;  /* 0x800000040b0b8290 */ /* 0x000fe4000fffe0ff */
[----:B------:R-:W-:Y:S02]  /*64a0*/  UIMAD UR7, UR42, UR8, UR38 ;  /* 0x000000082a0772a4 */ /* 0x000fe4000f8e0226 */
[----:B------:R-:W-:Y:S02]  /*64b0*/  @!UP0 UIMAD UR6, UR11, UR45, UR5 ;  /* 0x0000002d0b0682a4 */ /* 0x000fe4000f8e0205 */
[----:B------:R-:W-:Y:S01]  /*64c0*/  UIMAD UR4, UR58, UR9, UR37 ;  /* 0x000000093a0472a4 */ /* 0x000fe2000f8e0225 */
[----:B------:R-:W-:Y:S02]  /*64d0*/  @!UP0 UMOV UR5, UR10 ;  /* 0x0000000a00058c82 */ /* 0x000fe40008000000 */
[----:B------:R-:W-:Y:S02]  /*64e0*/  UIMAD UR38, UR5, UR42, UR7 ;  /* 0x0000002a052672a4 */ /* 0x000fe4000f8e0207 */
[----:B------:R-:W-:Y:S11]  /*64f0*/  UIMAD UR37, UR6, UR58, UR4 ;  /* 0x0000003a062572a4 */ /* 0x000ff6000f8e0204 */
[----:B------:R-:W-:Y:S01]  /*6500*/  @!UPT UIADD3 URZ, UPT, UPT, URZ, URZ, URZ ;  /* 0x000000fffffff290 */ /* 0x000fe2000fffe0ff */
.L_x_106:
[----:B------:R-:W-:Y:S01]  /*6510*/  UISETP.NE.AND UP0, UPT, UR39, 0x1, UPT ;  /* 0x000000012700788c */ /* 0x000fe2000bf05270 */
[----:B------:R-:W-:Y:S01]  /*6520*/  LOP3.LUT P0, RZ, R55, 0x1b0, RZ, 0xc0, !PT ;  /* 0x000001b037ff7812 */ /* 0x000fe2000780c0ff */
[----:B------:R-:W-:Y:S01]  /*6530*/  USHF.L.U32 UR50, UR27, 0x6, URZ ;  /* 0x000000061b327899 */ /* 0x000fe200080006ff */
[----:B------:R-:W-:Y:S01]  /*6540*/  BSSY.RECONVERGENT B6, `(.L_x_107) ;  /* 0x0000034000067945 */ /* 0x000fe20003800200 */
[----:B------:R-:W-:Y:S01]  /*6550*/  USHF.L.U32 UR49, UR26, 0x7, URZ ;  /* 0x000000071a317899 */ /* 0x000fe200080006ff */
[----:B------:R-:W-:Y:S06]  /*6560*/  IADD3 R57, PT, PT, R57, 0x1, RZ ;  /* 0x0000000139397810 */ /* 0x000fec0007ffe0ff */
[----:B------:R-:W2:Y:S01]  /*6570*/  @!UP0 LDCU.128 UR12, c[0x0][0xb10] ;  /* 0x00016200ff0c87ac */ /* 0x000ea20008000c00 */
[----:B------:R-:W3:Y:S01]  /*6580*/  @!UP0 LDCU UR5, c[0x0][0xb0c] ;  /* 0x00016180ff0587ac */ /* 0x000ee20008000800 */
[----:B------:R-:W4:Y:S01]  /*6590*/  @!UP0 LDCU UR10, c[0x0][0xb20] ;  /* 0x00016400ff0a87ac */ /* 0x000f220008000800 */
[----:B--2---:R-:W-:Y:S02]  /*65a0*/  UIMAD.WIDE.U32 UR8, UR38, UR12, URZ ;  /* 0x0000000c260872a5 */ /* 0x004fe4000f8e00ff */
[----:B------:R-:W-:Y:S02]  /*65b0*/  UIMAD.WIDE.U32 UR6, UR37, UR15, URZ ;  /* 0x0000000f250672a5 */ /* 0x000fe4000f8e00ff */
[----:B------:R-:W-:Y:S03]  /*65c0*/  @!UP0 UISETP.NE.AND UP1, UPT, UR14, 0x1, UPT ;  /* 0x000000010e00888c */ /* 0x000fe6000bf25270 */
[----:B------:R-:W-:Y:S01]  /*65d0*/  @!UP0 UMOV UR4, UR9 ;  /* 0x0000000900048c82 */ /* 0x000fe20008000000 */
[----:B---3--:R-:W-:Y:S02]  /*65e0*/  @!UP0 UISETP.NE.AND UP2, UPT, UR5, 0x1, UPT ;  /* 0x000000010500888c */ /* 0x008fe4000bf45270 */
[----:B------:R-:W-:Y:S01]  /*65f0*/  @!UP0 USHF.R.U32.HI UR4, URZ, UR13, UR4 ;  /* 0x0000000dff048299 */ /* 0x000fe20008011604 */
[----:B------:R-:W-:Y:S02]  /*6600*/  @!UP0 UMOV UR6, UR7 ;  /* 0x0000000700068c82 */ /* 0x000fe40008000000 */
[----:B----4-:R-:W-:Y:S02]  /*6610*/  @!UP0 USHF.R.U32.HI UR6, URZ, UR10, UR6 ;  /* 0x0000000aff068299 */ /* 0x010fe40008011606 */
[----:B------:R-:W-:Y:S02]  /*6620*/  @!UP0 USEL UR7, UR38, UR4, !UP2 ;  /* 0x0000000426078287 */ /* 0x000fe4000d000000 */
[----:B------:R-:W-:Y:S04]  /*6630*/  @!UP0 USEL UR6, UR37, UR6, !UP1 ;  /* 0x0000000625068287 */ /* 0x000fe8000c800000 */
[----:B------:R-:W-:Y:S02]  /*6640*/  @!UP0 UIADD3 UR4, UPT, UPT, -UR7, UR6, URZ ;  /* 0x0000000607048290 */ /* 0x000fe4000fffe1ff */
[----:B------:R-:W-:Y:S02]  /*6650*/  @!UP0 UIADD3 UR6, UPT, UPT, UR7, -UR6, URZ ;  /* 0x8000000607068290 */ /* 0x000fe4000fffe0ff */
[----:B------:R-:W-:Y:S02]  /*6660*/  @!UP0 UIMAD UR38, UR4, UR5, UR38 ;  /* 0x00000005042682a4 */ /* 0x000fe4000f8e0226 */
[----:B------:R-:W-:Y:S01]  /*6670*/  @!UP0 UIMAD UR37, UR6, UR14, UR37 ;  /* 0x0000000e062582a4 */ /* 0x000fe2000f8e0225 */
[----:B------:R-:W-:Y:S11]  /*6680*/  @!P0 BRA `(.L_x_108) ;  /* 0x00000000007c8947 */ /* 0x000ff60003800000 */
[----:B------:R-:W2:Y:S01]  /*6690*/  LDCU.64 UR8, c[0x4][0x80] ;  /* 0x01001000ff0877ac */ /* 0x000ea20008000a00 */
[----:B------:R-:W-:Y:S01]  /*66a0*/  MOV R2, 0x0 ;  /* 0x0000000000027802 */ /* 0x000fe20000000f00 */
[----:B------:R-:W-:Y:S02]  /*66b0*/  HFMA2 R12, -RZ, RZ, 0, 5.9604644775390625e-08 ;  /* 0x00000001ff0c7431 */ /* 0x000fe400000001ff */
[----:B------:R-:W-:Y:S01]  /*66c0*/  IMAD.MOV.U32 R8, RZ, RZ, 0x70 ;  /* 0x00000070ff087424 */ /* 0x000fe200078e00ff */
[----:B------:R3:W4:Y:S01]  /*66d0*/  LDC.64 R14, c[0x4][R2] ;  /* 0x01000000020e7b82 */ /* 0x0007220000000a00 */
[----:B------:R-:W1:Y:S01]  /*66e0*/  LDCU.64 UR6, c[0x4][0x88] ;  /* 0x01001100ff0677ac */ /* 0x000e620008000a00 */
[----:B------:R-:W-:Y:S01]  /*66f0*/  IMAD.MOV.U32 R13, RZ, RZ, RZ ;  /* 0x000000ffff0d7224 */ /* 0x000fe200078e00ff */
[----:B------:R-:W1:Y:S01]  /*6700*/  LDCU.64 UR4, c[0x4][0x8] ;  /* 0x01000100ff0477ac */ /* 0x000e620008000a00 */
[----:B--2---:R-:W-:Y:S01]  /*6710*/  MOV R5, UR9 ;  /* 0x0000000900057c02 */ /* 0x004fe20008000f00 */
[----:B------:R-:W-:Y:S01]  /*6720*/  IMAD.U32 R4, RZ, RZ, UR8 ;  /* 0x00000008ff047e24 */ /* 0x000fe2000f8e00ff */
[----:B-1----:R-:W-:Y:S01]  /*6730*/  MOV R7, UR7 ;  /* 0x0000000700077c02 */ /* 0x002fe20008000f00 */
[----:B------:R-:W-:Y:S01]  /*6740*/  IMAD.U32 R6, RZ, RZ, UR6 ;  /* 0x00000006ff067e24 */ /* 0x000fe2000f8e00ff */
[----:B------:R-:W-:Y:S01]  /*6750*/  MOV R11, UR5 ;  /* 0x00000005000b7c02 */ /* 0x000fe20008000f00 */
[----:B------:R-:W-:Y:S02]  /*6760*/  IMAD.U32 R10, RZ, RZ, UR4 ;  /* 0x00000004ff0a7e24 */ /* 0x000fe4000f8e00ff */
[----:B------:R-:W-:Y:S07]  /*6770*/  LEPC R20, `(.L_x_109) ;  /* 0x000000001014794e */ /* 0x000fee0000000000 */
[----:B---345:R-:W-:Y:S05]  /*6780*/  CALL.ABS.NOINC R14 ;  /* 0x000000000e007343 */ /* 0x038fea0003c00000 */
.L_x_109:
[----:B------:R-:W1:Y:S01]  /*6790*/  LDCU.64 UR8, c[0x4][0x80] ;  /* 0x01001000ff0877ac */ /* 0x000e620008000a00 */
[----:B------:R-:W2:Y:S01]  /*67a0*/  LDC.64 R2, c[0x4][R2] ;  /* 0x0100000002027b82 */ /* 0x000ea20000000a00 */
[----:B------:R-:W-:Y:S02]  /*67b0*/  HFMA2 R12, -RZ, RZ, 0, 5.9604644775390625e-08 ;  /* 0x00000001ff0c7431 */ /* 0x000fe400000001ff */
[----:B------:R-:W-:Y:S02]  /*67c0*/  IMAD.MOV.U32 R8, RZ, RZ, 0x70 ;  /* 0x00000070ff087424 */ /* 0x000fe400078e00ff */
[----:B------:R-:W-:Y:S01]  /*67d0*/  IMAD.MOV.U32 R13, RZ, RZ, RZ ;  /* 0x000000ffff0d7224 */ /* 0x000fe200078e00ff */
[----:B------:R-:W3:Y:S01]  /*67e0*/  LDCU.64 UR6, c[0x4][0x88] ;  /* 0x01001100ff0677ac */ /* 0x000ee20008000a00 */
[----:B------:R-:W4:Y:S01]  /*67f0*/  LDCU.64 UR4, c[0x4][0x8] ;  /* 0x01000100ff0477ac */ /* 0x000f220008000a00 */
[----:B-1----:R-:W-:Y:S02]  /*6800*/  MOV R4, UR8 ;  /* 0x0000000800047c02 */ /* 0x002fe40008000f00 */
[----:B------:R-:W-:Y:S02]  /*6810*/  MOV R5, UR9 ;  /* 0x0000000900057c02 */ /* 0x000fe40008000f00 */
[----:B---3--:R-:W-:Y:S01]  /*6820*/  MOV R7, UR7 ;  /* 0x0000000700077c02 */ /* 0x008fe20008000f00 */
[----:B------:R-:W-:Y:S01]  /*6830*/  IMAD.U32 R6, RZ, RZ, UR6 ;  /* 0x00000006ff067e24 */ /* 0x000fe2000f8e00ff */
[----:B----4-:R-:W-:Y:S01]  /*6840*/  MOV R11, UR5 ;  /* 0x00000005000b7c02 */ /* 0x010fe20008000f00 */
[----:B------:R-:W-:Y:S02]  /*6850*/  IMAD.U32 R10, RZ, RZ, UR4 ;  /* 0x00000004ff0a7e24 */ /* 0x000fe4000f8e00ff */
[----:B------:R-:W-:Y:S07]  /*6860*/  LEPC R20, `(.L_x_108) ;  /* 0x000000001014794e */ /* 0x000fee0000000000 */
[----:B--2---:R-:W-:Y:S05]  /*6870*/  CALL.ABS.NOINC R2 ;  /* 0x0000000002007343 */ /* 0x004fea0003c00000 */
.L_x_108:
[----:B------:R-:W-:Y:S05]  /*6880*/  BSYNC.RECONVERGENT B6 ;  /* 0x0000000000067941 */ /* 0x000fea0003800200 */
.L_x_107:
[----:B------:R-:W-:Y:S02]  /*6890*/  R2UR UR6, R54 ;  /* 0x00000000360672ca */ /* 0x000fe400000e0000 */
[----:B------:R-:W-:Y:S02]  /*68a0*/  R2UR UR5, R68 ;  /* 0x00000000440572ca */ /* 0x000fe400000e0000 */
[----:B------:R-:W-:Y:S02]  /*68b0*/  R2UR UR4, R67 ;  /* 0x00000000430472ca */ /* 0x000fe400000e0000 */
[----:B------:R-:W-:Y:S02]  /*68c0*/  ISETP.NE.U32.AND P4, PT, R50, RZ, PT ;  /* 0x000000ff3200720c */ /* 0x000fe40003f85070 */
[----:B------:R-:W-:Y:S02]  /*68d0*/  ISETP.NE.U32.AND P2, PT, RZ, UR54, PT ;  /* 0x00000036ff007c0c */ /* 0x000fe4000bf45070 */
[----:B------:R-:W-:Y:S02]  /*68e0*/  ISETP.NE.AND.EX P4, PT, R51, RZ, PT, P4 ;  /* 0x000000ff3300720c */ /* 0x000fe40003f85340 */
[----:B------:R-:W-:Y:S01]  /*68f0*/  ISETP.NE.AND.EX P2, PT, RZ, UR55, PT, P2 ;  /* 0x00000037ff007c0c */ /* 0x000fe2000bf45320 */
[----:B------:R-:W-:Y:S02]  /*6900*/  UISETP.NE.AND UP2, UPT, UR6, URZ, UPT ;  /* 0x000000ff0600728c */ /* 0x000fe4000bf45270 */
[----:B------:R-:W-:Y:S04]  /*6910*/  UISETP.NE.U32.AND UP0, UPT, UR5, URZ, UPT ;  /* 0x000000ff0500728c */ /* 0x000fe8000bf05070 */
[----:B------:R-:W-:Y:S01]  /*6920*/  UISETP.NE.AND.EX UP1, UPT, UR4, URZ, UPT, UP0 ;  /* 0x000000ff0400728c */ /* 0x000fe2000bf25300 */
[----:B------:R-:W-:Y:S01]  /*6930*/  PLOP3.LUT P1, PT, PT, PT, UP2, 0x80, 0x8 ;  /* 0x000000000008781c */ /* 0x000fe20003f2f028 */
[----:B------:R-:W-:Y:S03]  /*6940*/  UPLOP3.LUT UP0, UPT, UPT, UPT, UPT, 0x40, 0x4 ;  /* 0x000000000004789c */ /* 0x000fe60003f0e870 */
[----:B------:R-:W-:Y:S06]  /*6950*/  @UP2 UPLOP3.LUT UP0, UPT, UPT, UPT, UP1, 0x80, 0x8 ;  /* 0x000000000008289c */ /* 0x000fec0003f0f010 */
[----:B------:R-:W-:Y:S01]  /*6960*/  PLOP3.LUT P0, PT, PT, PT, UP0, 0x80, 0x8 ;  /* 0x000000000008781c */ /* 0x000fe20003f0f008 */
[----:B------:R-:W-:Y:S01]  /*6970*/  @!UPT UIADD3 URZ, UPT, UPT, URZ, URZ, URZ ;  /* 0x000000fffffff290 */ /* 0x000fe2000fffe0ff */
[----:B------:R-:W-:Y:S11]  /*6980*/  BRA.U !UP1, `(.L_x_110) ;  /* 0x0000000109407547 */ /* 0x000ff6000b800000 */
[----:B------:R-:W-:Y:S01]  /*6990*/  UISETP.NE.U32.AND UP0, UPT, UR54, URZ, UPT ;  /* 0x000000ff3600728c */ /* 0x000fe2000bf05070 */
[----:B------:R-:W-:Y:S01]  /*69a0*/  R2UR UR6, R68 ;  /* 0x00000000440672ca */ /* 0x000fe200000e0000 */
[----:B------:R-:W2:Y:S01]  /*69b0*/  LDCU.64 UR8, c[0x0][0x358] ;  /* 0x00006b00ff0877ac */ /* 0x000ea20008000a00 */
[----:B------:R-:W-:Y:S02]  /*69c0*/  HFMA2 R26, -RZ, RZ, 0, 5.9604644775390625e-08 ;  /* 0x00000001ff1a7431 */ /* 0x000fe400000001ff */
[----:B-1----:R-:W-:Y:S01]  /*69d0*/  IMAD.MOV.U32 R0, RZ, RZ, 0x1 ;  /* 0x00000001ff007424 */ /* 0x002fe200078e00ff */
[----:B------:R-:W-:Y:S06]  /*69e0*/  UISETP.NE.AND.EX UP0, UPT, UR55, URZ, UPT, UP0 ;  /* 0x000000ff3700728c */ /* 0x000fec000bf05300 */
[----:B------:R-:W-:Y:S05]  /*69f0*/  PLOP3.LUT P3, PT, PT, PT, UP0, 0x80, 0x8 ;  /* 0x000000000008781c */ /* 0x000fea0003f6f008 */
[----:B------:R-:W1:Y:S01]  /*6a00*/  @UP0 LDCU.64 UR4, c[0x0][0x888] ;  /* 0x00011100ff0407ac */ /* 0x000e620008000a00 */
[----:B------:R-:W-:Y:S07]  /*6a10*/  @UP0 UIMAD UR6, UR36, UR6, URZ ;  /* 0x00000006240602a4 */ /* 0x000fee000f8e02ff */
[----:B------:R-:W-:Y:S01]  /*6a20*/  @!P3 PRMT R26, R0, 0x7610, R26 ;  /* 0x00007610001ab816 */ /* 0x000fe2000000001a */
[----:B-1----:R-:W-:Y:S06]  /*6a30*/  @UP0 UIMAD.WIDE UR4, UR6, 0x4, UR4 ;  /* 0x00000004060408a5 */ /* 0x002fec000f8e0204 */
[----:B------:R-:W-:Y:S02]  /*6a40*/  IMAD.U32 R2, RZ, RZ, UR4 ;  /* 0x00000004ff027e24 */ /* 0x000fe4000f8e00ff */
[----:B------:R-:W-:Y:S03]  /*6a50*/  IMAD.U32 R3, RZ, RZ, UR5 ;  /* 0x00000005ff037e24 */ /* 0x000fe6000f8e00ff */
[----:B------:R-:W1:Y:S02]  /*6a60*/  @!UP0 LDCU UR4, c[0x0][0x880] ;  /* 0x00011000ff0487ac */ /* 0x000e640008000800 */
[----:B--2--5:R2:W5:Y:S02]  /*6a70*/  @P3 LDG.E R27, desc[UR8][R2.64] ;  /* 0x00000008021b3981 */ /* 0x024564000c1e1900 */
[----:B-12---:R-:W-:Y:S02]  /*6a80*/  @!P3 MOV R27, UR4 ;  /* 0x00000004001bbc02 */ /* 0x006fe40008000f00 */
.L_x_110:
[----:B------:R-:W-:Y:S05]  /*6a90*/  @!P4 BRA `(.L_x_111) ;  /* 0x000000000024c947 */ /* 0x000fea0003800000 */
[----:B------:R-:W-:Y:S01]  /*6aa0*/  ISETP.NE.U32.AND P3, PT, R48, RZ, PT ;  /* 0x000000ff3000720c */ /* 0x000fe20003f65070 */
[----:B------:R-:W2:Y:S03]  /*6ab0*/  LDCU.64 UR4, c[0x0][0x358] ;  /* 0x00006b00ff0477ac */ /* 0x000ea60008000a00 */
[----:B------:R-:W-:Y:S11]  /*6ac0*/  ISETP.NE.AND.EX P3, PT, R49, RZ, PT, P3 ;  /* 0x000000ff3100720c */ /* 0x000ff60003f65330 */
[----:B------:R-:W-:Y:S02]  /*6ad0*/  @!UPT UIADD3 URZ, UPT, UPT, URZ, URZ, URZ ;  /* 0x000000fffffff290 */ /* 0x000fe4000fffe0ff */
[----:B------:R-:W3:Y:S01]  /*6ae0*/  @P3 LDC.64 R2, c[0x0][0x8a8] ;  /* 0x00022a00ff023b82 */ /* 0x000ee20000000a00 */
[----:B-1----:R-:W-:Y:S04]  /*6af0*/  @P3 IMAD R0, R50, UR36, RZ ;  /* 0x0000002432003c24 */ /* 0x002fe8000f8e02ff */
[----:B---3--:R-:W-:Y:S05]  /*6b00*/  @P3 IMAD.WIDE R2, R0, 0x4, R2 ;  /* 0x0000000400023825 */ /* 0x008fea00078e0202 */
[----:B--2--5:R2:W5:Y:S02]  /*6b10*/  @P3 LDG.E R24, desc[UR4][R2.64] ;  /* 0x0000000402183981 */ /* 0x024564000c1e1900 */
[----:B--2---:R-:W3:Y:S02]  /*6b20*/  @!P3 LDC R24, c[0x0][0x8a0] ;  /* 0x00022800ff18bb82 */ /* 0x004ee40000000800 */
.L_x_111:
[----:B-----5:R-:W-:Y:S01]  /*6b30*/  FSETP.NEU.AND P3, PT, R27, RZ, PT ;  /* 0x000000ff1b00720b */ /* 0x020fe20003f6d000 */
[----:B------:R-:W-:Y:S01]  /*6b40*/  BSSY B1, `(.L_x_112) ;  /* 0x0000039000017945 */ /* 0x000fe20003800000 */
[----:B------:R-:W-:Y:S01]  /*6b50*/  SEL R3, RZ, 0xffffffff, P2 ;  /* 0xffffffffff037807 */ /* 0x000fe20001000000 */
[----:B------:R-:W-:Y:S01]  /*6b60*/  IMAD.MOV.U32 R72, RZ, RZ, 0x1 ;  /* 0x00000001ff487424 */ /* 0x000fe200078e00ff */
[----:B------:R-:W-:Y:S01]  /*6b70*/  @P1 LOP3.LUT P2, RZ, R26, 0xff, RZ, 0xc0, !PT ;  /* 0x000000ff1aff1812 */ /* 0x000fe2000784c0ff */
[C---:B------:R-:W-:Y:S01]  /*6b80*/  IMAD R25, R22.reuse, 0x40, R23 ;  /* 0x0000004016197824 */ /* 0x040fe200078e0217 */
[----:B-1----:R-:W-:Y:S01]  /*6b90*/  @P1 SEL R0, RZ, 0xffffffff, P3 ;  /* 0xffffffffff001807 */ /* 0x002fe20001800000 */
[----:B------:R-:W-:Y:S01]  /*6ba0*/  IMAD R58, R65, -0x10, R63 ;  /* 0xfffffff0413a7824 */ /* 0x000fe200078e023f */
[----:B------:R-:W-:Y:S01]  /*6bb0*/  LOP3.LUT R61, R61, 0x1, RZ, 0x3c, !PT ;  /* 0x000000013d3d7812 */ /* 0x000fe200078e3cff */
[----:B------:R-:W-:Y:S01]  /*6bc0*/  IMAD.MOV.U32 R71, RZ, RZ, RZ ;  /* 0x000000ffff477224 */ /* 0x000fe200078e00ff */
[C---:B------:R-:W-:Y:S02]  /*6bd0*/  @P0 SEL R0, R3.reuse, R0, !P2 ;  /* 0x0000000003000207 */ /* 0x040fe40005000000 */
[----:B------:R-:W-:Y:S02]  /*6be0*/  CS2R R46, SRZ ;  /* 0x00000000002e7805 */ /* 0x000fe4000001ff00 */
[----:B------:R-:W-:Y:S02]  /*6bf0*/  LEA R70, R22, UR43, 0x3 ;  /* 0x0000002b16467c11 */ /* 0x000fe4000f8e18ff */
[----:B------:R-:W-:Y:S02]  /*6c00*/  CS2R R44, SRZ ;  /* 0x00000000002c7805 */ /* 0x000fe4000001ff00 */
[----:B------:R-:W-:Y:S02]  /*6c10*/  @P1 LOP3.LUT R0, R0, 0x1, RZ, 0xc0, !PT ;  /* 0x0000000100001812 */ /* 0x000fe400078ec0ff */
[----:B------:R-:W-:Y:S02]  /*6c20*/  CS2R R42, SRZ ;  /* 0x00000000002a7805 */ /* 0x000fe4000001ff00 */
[----:B------:R-:W-:Y:S02]  /*6c30*/  PLOP3.LUT P2, PT, PT, PT, UP1, 0x80, 0x8 ;  /* 0x000000000008781c */ /* 0x000fe40003f4f018 */
[----:B------:R-:W-:Y:S02]  /*6c40*/  CS2R R40, SRZ ;  /* 0x0000000000287805 */ /* 0x000fe4000001ff00 */
[----:B------:R-:W-:Y:S02]  /*6c50*/  ISETP.NE.U32.OR P5, PT, R0, 0x1, !P1 ;  /* 0x000000010000780c */ /* 0x000fe40004fa5470 */
[----:B------:R-:W-:Y:S02]  /*6c60*/  CS2R R38, SRZ ;  /* 0x0000000000267805 */ /* 0x000fe4000001ff00 */
[----:B------:R-:W-:Y:S02]  /*6c70*/  LOP3.LUT P4, R56, R26, 0xff, RZ, 0xc0, !PT ;  /* 0x000000ff1a387812 */ /* 0x000fe4000788c0ff */
[----:B------:R-:W-:Y:S02]  /*6c80*/  CS2R R36, SRZ ;  /* 0x0000000000247805 */ /* 0x000fe4000001ff00 */
[----:B------:R-:W-:Y:S02]  /*6c90*/  SEL R2, RZ, 0xffffffff, P3 ;  /* 0xffffffffff027807 */ /* 0x000fe40001800000 */
[----:B------:R-:W-:Y:S02]  /*6ca0*/  CS2R R34, SRZ ;  /* 0x0000000000227805 */ /* 0x000fe4000001ff00 */
[----:B------:R-:W-:Y:S02]  /*6cb0*/  P2R R69, PR, RZ, 0x20 ;  /* 0x00000020ff457803 */ /* 0x000fe40000000000 */
[----:B------:R-:W-:Y:S02]  /*6cc0*/  CS2R R32, SRZ ;  /* 0x0000000000207805 */ /* 0x000fe4000001ff00 */
[----:B------:R-:W-:Y:S02]  /*6cd0*/  @P2 SEL R2, R3, R2, !P4 ;  /* 0x0000000203022207 */ /* 0x000fe40006000000 */
[----:B------:R-:W-:Y:S02]  /*6ce0*/  @P5 SHF.L.U32 R0, R61, 0x1f, RZ ;  /* 0x0000001f3d005819 */ /* 0x000fe400000006ff */
[----:B------:R-:W-:Y:S02]  /*6cf0*/  LOP3.LUT R2, R2, 0x1, RZ, 0xc0, !PT ;  /* 0x0000000102027812 */ /* 0x000fe400078ec0ff */
[----:B------:R1:W2:Y:S02]  /*6d00*/  @P5 SYNCS.PHASECHK.TRANS64.TRYWAIT P1, [UR43+0x60], R0 ;  /* 0x00006000ff0055a7 */ /* 0x0002a4000802112b */
[----:B------:R-:W-:Y:S04]  /*6d10*/  ISETP.NE.U32.AND P2, PT, R2, 0x1, PT ;  /* 0x000000010200780c */ /* 0x000fe80003f45070 */
[----:B------:R-:W-:Y:S02]  /*6d20*/  P2R R73, PR, RZ, 0x4 ;  /* 0x00000004ff497803 */ /* 0x000fe40000000000 */
[----:B-1----:R-:W-:Y:S04]  /*6d30*/  SHF.L.U32 R0, R60, 0x1f, RZ ;  /* 0x0000001f3c007819 */ /* 0x002fe800000006ff */
[----:B------:R1:W4:Y:S01]  /*6d40*/  SYNCS.PHASECHK.TRANS64.TRYWAIT P0, [R70+URZ+0xd0], R0 ;  /* 0x0000d000460075a7 */ /* 0x00032200080011ff */
[----:B--2---:R-:W-:Y:S01]  /*6d50*/  @P5 SEL R72, RZ, 0x1, !P1 ;  /* 0x00000001ff485807 */ /* 0x004fe20004800000 */
[----:B-1----:R-:W-:Y:S06]  /*6d60*/  @!P5 BRA `(.L_x_113) ;  /* 0x000000000058d947 */ /* 0x002fec0003800000 */
[----:B------:R-:W-:Y:S01]  /*6d70*/  IMAD.MOV.U32 R46, RZ, RZ, RZ ;  /* 0x000000ffff2e7224 */ /* 0x000fe200078e00ff */
[----:B------:R-:W-:Y:S01]  /*6d80*/  ISETP.NE.AND P1, PT, R72, RZ, PT ;  /* 0x000000ff4800720c */ /* 0x000fe20003f25270 */
[----:B------:R-:W-:Y:S01]  /*6d90*/  BSSY B0, `(.L_x_114) ;  /* 0x000000c000007945 */ /* 0x000fe20003800000 */
[----:B------:R-:W-:Y:S02]  /*6da0*/  CS2R R34, SRZ ;  /* 0x0000000000227805 */ /* 0x000fe4000001ff00 */
[----:B------:R-:W-:Y:S02]  /*6db0*/  CS2R R32, SRZ ;  /* 0x0000000000207805 */ /* 0x000fe4000001ff00 */
[----:B------:R-:W-:Y:S02]  /*6dc0*/  CS2R R38, SRZ ;  /* 0x0000000000267805 */ /* 0x000fe4000001ff00 */
[----:B------:R-:W-:Y:S02]  /*6dd0*/  CS2R R36, SRZ ;  /* 0x0000000000247805 */ /* 0x000fe4000001ff00 */
[----:B------:R-:W-:Y:S02]  /*6de0*/  CS2R R42, SRZ ;  /* 0x00000000002a7805 */ /* 0x000fe4000001ff00 */
[----:B------:R-:W-:Y:S02]  /*6df0*/  CS2R R40, SRZ ;  /* 0x0000000000287805 */ /* 0x000fe4000001ff00 */
[----:B------:R-:W-:Y:S01]  /*6e00*/  CS2R R44, SRZ ;  /* 0x00000000002c7805 */ /* 0x000fe2000001ff00 */
[----:B------:R-:W-:Y:S06]  /*6e10*/  @P1 BRA `(.L_x_115) ;  /* 0x00000000000c1947 */ /* 0x000fec0003800000 */
[----:B------:R-:W-:Y:S04]  /*6e20*/  SHF.L.U32 R3, R61, 0x1f, RZ ;  /* 0x0000001f3d037819 */ /* 0x000fe800000006ff */
[----:B------:R-:W1:Y:S02]  /*6e30*/  SYNCS.PHASECHK.TRANS64.TRYWAIT P1, [UR43+0x60], R3 ;  /* 0x00006003ff0075a7 */ /* 0x000e64000802112b */
[----:B-1----:R-:W-:Y:S05]  /*6e40*/  @!P1 BRA `(.L_x_116) ;  /* 0x0000002c00489947 */ /* 0x002fea0003800000 */
.L_x_115:
[----:B------:R-:W-:Y:S05]  /*6e50*/  BSYNC B0 ;  /* 0x0000000000007941 */ /* 0x000fea0003800000 */
.L_x_114:
[----:B------:R-:W-:Y:S01]  /*6e60*/  ISETP.NE.AND P1, PT, R73, RZ, PT ;  /* 0x000000ff4900720c */ /* 0x000fe20003f25270 */
[----:B------:R-:W-:Y:S11]  /*6e70*/  HFMA2 R71, -RZ, RZ, 0, 5.9604644775390625e-08 ;  /* 0x00000001ff477431 */ /* 0x000ff600000001ff */
[----:B------:R-:W-:Y:S01]  /*6e80*/  @!UPT UIADD3 URZ, UPT, UPT, URZ, URZ, URZ ;  /* 0x000000fffffff290 */ /* 0x000fe2000fffe0ff */
[----:B------:R2:W1:Y:S04]  /*6e90*/  @P1 LDS.128 R32, [R64] ;  /* 0x0000000040201984 */ /* 0x0004680000000c00 */
[----:B------:R2:W1:Y:S04]  /*6ea0*/  @P1 LDS.128 R36, [R63+0x10] ;  /* 0x000010003f241984 */ /* 0x0004680000000c00 */
[----:B------:R2:W1:Y:S04]  /*6eb0*/  @P1 LDS.128 R40, [R62+0x20] ;  /* 0x000020003e281984 */ /* 0x0004680000000c00 */
[----:B------:R2:W1:Y:S02]  /*6ec0*/  @P1 LDS.128 R44, [R58+0x30] ;  /* 0x000030003a2c1984 */ /* 0x0004640000000c00 */
.L_x_113:
[----:B------:R-:W-:Y:S05]  /*6ed0*/  BSYNC B1 ;  /* 0x0000000000017941 */ /* 0x000fea0003800000 */
.L_x_112:
[----:B-1----:R-:W-:Y:S04]  /*6ee0*/  SHF.R.U32.HI R2, RZ, 0x15, R25 ;  /* 0x00000015ff027819 */ /* 0x002fe80000011619 */
[----:B------:R-:W-:Y:S01]  /*6ef0*/  LOP3.LUT P1, RZ, R2, 0x3, R52, 0x48, !PT ;  /* 0x0000000302ff7812 */ /* 0x000fe20007824834 */
[----:B------:R-:W-:Y:S01]  /*6f00*/  @!UPT UIADD3 URZ, UPT, UPT, URZ, URZ, URZ ;  /* 0x000000fffffff290 */ /* 0x000fe2000fffe0ff */
[----:B----4-:R-:W-:Y:S11]  /*6f10*/  @P0 BRA `(.L_x_117) ;  /* 0x0000000000080947 */ /* 0x010ff60003800000 */
[----:B------:R-:W1:Y:S02]  /*6f20*/  SYNCS.PHASECHK.TRANS64.TRYWAIT P0, [R70+URZ+0xd0], R0 ;  /* 0x0000d000460075a7 */ /* 0x000e6400080011ff */
[----:B-1----:R-:W-:Y:S05]  /*6f30*/  @!P0 BRA `(.L_x_118) ;  /* 0x0000002c00248947 */ /* 0x002fea0003800000 */
.L_x_117:
[----:B------:R-:W-:Y:S05]  /*6f40*/  @!P1 BRA `(.L_x_119) ;  /* 0x0000000000409947 */ /* 0x000fea0003800000 */
[----:B------:R-:W4:Y:S01]  /*6f50*/  LDCU.64 UR8, c[0x4][0x70] ;  /* 0x01000e00ff0877ac */ /* 0x000f220008000a00 */
[----:B------:R-:W-:Y:S01]  /*6f60*/  MOV R3, 0x0 ;  /* 0x0000000000037802 */ /* 0x000fe20000000f00 */
[----:B------:R-:W-:Y:S02]  /*6f70*/  HFMA2 R12, -RZ, RZ, 0, 5.9604644775390625e-08 ;  /* 0x00000001ff0c7431 */ /* 0x000fe400000001ff */
[----:B------:R-:W-:Y:S02]  /*6f80*/  IMAD.MOV.U32 R8, RZ, RZ, 0x192 ;  /* 0x00000192ff087424 */ /* 0x000fe400078e00ff */
[----:B------:R-:W-:Y:S01]  /*6f90*/  IMAD.MOV.U32 R13, RZ, RZ, RZ ;  /* 0x000000ffff0d7224 */ /* 0x000fe200078e00ff */
[----:B------:R-:W5:Y:S01]  /*6fa0*/  LDCU.64 UR6, c[0x4][0x78] ;  /* 0x01000f00ff0677ac */ /* 0x000f620008000a00 */
[----:B------:R-:W1:Y:S01]  /*6fb0*/  LDC.64 R2, c[0x4][R3] ;  /* 0x0100000003027b82 */ /* 0x000e620000000a00 */
[----:B------:R-:W2:Y:S01]  /*6fc0*/  LDCU.64 UR4, c[0x4][0x10] ;  /* 0x01000200ff0477ac */ /* 0x000ea20008000a00 */
[----:B----4-:R-:W-:Y:S01]  /*6fd0*/  MOV R5, UR9 ;  /* 0x0000000900057c02 */ /* 0x010fe20008000f00 */
[----:B------:R-:W-:Y:S01]  /*6fe0*/  IMAD.U32 R4, RZ, RZ, UR8 ;  /* 0x00000008ff047e24 */ /* 0x000fe2000f8e00ff */
[----:B-----5:R-:W-:Y:S01]  /*6ff0*/  MOV R7, UR7 ;  /* 0x0000000700077c02 */ /* 0x020fe20008000f00 */
[----:B------:R-:W-:Y:S01]  /*7000*/  IMAD.U32 R6, RZ, RZ, UR6 ;  /* 0x00000006ff067e24 */ /* 0x000fe2000f8e00ff */
[----:B--2---:R-:W-:Y:S01]  /*7010*/  MOV R11, UR5 ;  /* 0x00000005000b7c02 */ /* 0x004fe20008000f00 */
[----:B------:R-:W-:Y:S02]  /*7020*/  IMAD.U32 R10, RZ, RZ, UR4 ;  /* 0x00000004ff0a7e24 */ /* 0x000fe4000f8e00ff */
[----:B------:R-:W-:Y:S07]  /*7030*/  LEPC R20, `(.L_x_119) ;  /* 0x000000001014794e */ /* 0x000fee0000000000 */
[----:B-1-3--:R-:W-:Y:S05]  /*7040*/  CALL.ABS.NOINC R2 ;  /* 0x0000000002007343 */ /* 0x00afea0003c00000 */
.L_x_119:
[----:B------:R-:W-:Y:S05]  /*7050*/  WARPSYNC.ALL ;  /* 0x0000000000007948 */ /* 0x000fea0003800000 */
[----:B------:R-:W-:Y:S01]  /*7060*/  R2UR UR4, R25 ;  /* 0x00000000190472ca */ /* 0x000fe200000e0000 */
[----:B------:R-:W-:Y:S01]  /*7070*/  BSSY.RECONVERGENT B0, `(.L_x_120) ;  /* 0x000003e000007945 */ /* 0x000fe20003800200 */
[----:B------:R-:W-:Y:S11]  /*7080*/  ISETP.NE.AND P0, PT, R66, RZ, PT ;  /* 0x000000ff4200720c */ /* 0x000ff60003f05270 */
[----:B------:R-:W1:Y:S02]  /*7090*/  LDTM.x16 R4, tmem[UR4] ;  /* 0x00000004000479ee */ /* 0x000e640008240000 */
[C---:B-1-3--:R-:W-:Y:S01]  /*70a0*/  FMUL R0, R24.reuse, R4 ;  /* 0x0000000418007220 */ /* 0x04afe20000400000 */
[C---:B------:R-:W-:Y:S01]  /*70b0*/  FMUL R2, R24.reuse, R5 ;  /* 0x0000000518027220 */ /* 0x040fe20000400000 */
[C---:B------:R-:W-:Y:S01]  /*70c0*/  FMUL R3, R24.reuse, R6 ;  /* 0x0000000618037220 */ /* 0x040fe20000400000 */
[C---:B------:R-:W-:Y:S01]  /*70d0*/  FMUL R7, R24.reuse, R7 ;  /* 0x0000000718077220 */ /* 0x040fe20000400000 */
[C---:B------:R-:W-:Y:S01]  /*70e0*/  FFMA R28, R27.reuse, R32, R0 ;  /* 0x000000201b1c7223 */ /* 0x040fe20000000000 */
        /* <DEDUP_REMOVED lines=10> */
[----:B------:R1:W-:Y:S01]  /*7190*/  STS.128 [R64], R28 ;  /* 0x0000001c40007388 */ /* 0x0003e20000000c00 */
        /* <DEDUP_REMOVED lines=8> */
[----:B------:R1:W-:Y:S01]  /*7220*/  STS.128 [R63+0x10], R4 ;  /* 0x000010043f007388 */ /* 0x0003e20000000c00 */
[C---:B------:R-:W-:Y:S01]  /*7230*/  FMUL R13, R24.reuse, R17 ;  /* 0x00000011180d7220 */ /* 0x040fe20000400000 */
[C---:B------:R-:W-:Y:S01]  /*7240*/  FFMA R10, R27.reuse, R42, R10 ;  /* 0x0000002a1b0a7223 */ /* 0x040fe2000000000a */
[C---:B------:R-:W-:Y:S01]  /*7250*/  FMUL R14, R24.reuse, R18 ;  /* 0x00000012180e7220 */ /* 0x040fe20000400000 */
[C---:B------:R-:W-:Y:S01]  /*7260*/  FFMA R11, R27.reuse, R43, R15 ;  /* 0x0000002b1b0b7223 */ /* 0x040fe2000000000f */
[----:B------:R-:W-:Y:S01]  /*7270*/  FMUL R19, R24, R19 ;  /* 0x0000001318137220 */ /* 0x000fe20000400000 */
[C---:B------:R-:W-:Y:S01]  /*7280*/  FFMA R12, R27.reuse, R44, R12 ;  /* 0x0000002c1b0c7223 */ /* 0x040fe2000000000c */
[C---:B------:R-:W-:Y:S01]  /*7290*/  FFMA R13, R27.reuse, R45, R13 ;  /* 0x0000002d1b0d7223 */ /* 0x040fe2000000000d */
[C---:B------:R-:W-:Y:S01]  /*72a0*/  FFMA R14, R27.reuse, R46, R14 ;  /* 0x0000002e1b0e7223 */ /* 0x040fe2000000000e */
[----:B------:R1:W-:Y:S01]  /*72b0*/  STS.128 [R62+0x20], R8 ;  /* 0x000020083e007388 */ /* 0x0003e20000000c00 */
[----:B------:R-:W-:Y:S05]  /*72c0*/  FFMA R15, R27, R47, R19 ;  /* 0x0000002f1b0f7223 */ /* 0x000fea0000000013 */
[----:B------:R1:W-:Y:S01]  /*72d0*/  STS.128 [R58+0x30], R12 ;  /* 0x0000300c3a007388 */ /* 0x0003e20000000c00 */
[----:B------:R-:W-:Y:S01]  /*72e0*/  @!PT LDS RZ, [RZ] ;  /* 0x00000000fffff984 */ /* 0x000fe20000000800 */
[----:B------:R-:W-:Y:S01]  /*72f0*/  @!PT LDS RZ, [RZ] ;  /* 0x00000000fffff984 */ /* 0x000fe20000000800 */
[----:B------:R-:W-:Y:S01]  /*7300*/  @!PT LDS RZ, [RZ] ;  /* 0x00000000fffff984 */ /* 0x000fe20000000800 */
[----:B------:R-:W-:Y:S01]  /*7310*/  @!PT LDS RZ, [RZ] ;  /* 0x00000000fffff984 */ /* 0x000fe20000000800 */
[----:B------:R3:W-:Y:S06]  /*7320*/  MEMBAR.ALL.CTA ;  /* 0x0000000000007992 */ /* 0x0007ec0000008000 */
[----:B---3--:R-:W3:Y:S02]  /*7330*/  FENCE.VIEW.ASYNC.S ;  /* 0x00000000000073c6 */ /* 0x008ee40000000000 */
[----:B---3--:R-:W-:Y:S06]  /*7340*/  BAR.SYNC.DEFER_BLOCKING 0x1, 0x80 ;  /* 0x0042000000007b1d */ /* 0x008fec0000010000 */
[----:B------:R-:W-:Y:S05]  /*7350*/  @P0 BRA `(.L_x_121) ;  /* 0x00000000003c0947 */ /* 0x000fea0003800000 */
[----:B------:R-:W3:Y:S01]  /*7360*/  LDCU.64 UR6, c[0x0][0x348] ;  /* 0x00006900ff0677ac */ /* 0x000ee20008000a00 */
[----:B------:R-:W-:Y:S01]  /*7370*/  UIADD3 UR4, UPT, UPT, UR43, 0x200, URZ ;  /* 0x000002002b047890 */ /* 0x000fe2000fffe0ff */
[----:B------:R-:W-:Y:S01]  /*7380*/  UMOV UR51, UR36 ;  /* 0x0000002400337c82 */ /* 0x000fe20008000000 */
[----:B------:R-:W-:Y:S02]  /*7390*/  UIADD3 UR9, UPT, UPT, UR49, 0x40, URZ ;  /* 0x0000004031097890 */ /* 0x000fe4000fffe0ff */
[----:B------:R-:W-:Y:S02]  /*73a0*/  UIADD3 UR8, UPT, UPT, UR43, 0x1200, URZ ;  /* 0x000012002b087890 */ /* 0x000fe4000fffe0ff */
[----:B------:R-:W-:Y:S01]  /*73b0*/  MOV R55, UR4 ;  /* 0x0000000400377c02 */ /* 0x000fe20008000f00 */
[----:B------:R-:W-:Y:S01]  /*73c0*/  UMOV UR10, UR50 ;  /* 0x00000032000a7c82 */ /* 0x000fe20008000000 */
[----:B------:R-:W-:Y:S02]  /*73d0*/  UMOV UR11, UR36 ;  /* 0x00000024000b7c82 */ /* 0x000fe40008000000 */
[----:B------:R-:W-:Y:S01]  /*73e0*/  R2UR UR48, R55 ;  /* 0x00000000373072ca */ /* 0x000fe200000e0000 */
[----:B---3--:R-:W-:Y:S04]  /*73f0*/  UIADD3 UR4, UP0, UPT, UR6, 0x680, URZ ;  /* 0x0000068006047890 */ /* 0x008fe8000ff1e0ff */
[----:B------:R-:W-:Y:S09]  /*7400*/  UIADD3.X UR5, UPT, UPT, URZ, UR7, URZ, UP0, !UPT ;  /* 0x00000007ff057290 */ /* 0x000ff200087fe4ff */
[----:B------:R3:W-:Y:S01]  /*7410*/  UTMASTG.3D [UR48], [UR4] ;  /* 0x00000030040073b5 */ /* 0x0007e20008010000 */
[----:B------:R3:W-:Y:S01]  /*7420*/  UTMASTG.3D [UR8], [UR4] ;  /* 0x00000008040073b5 */ /* 0x0007e20008010000 */
[----:B------:R0:W-:Y:S01]  /*7430*/  UTMACMDFLUSH ;  /* 0x00000000000079b7 */ /* 0x0001e20000000000 */
[----:B---3--:R-:W-:Y:S04]  /*7440*/  DEPBAR.LE SB0, 0x1 ;  /* 0x000080400000791a */ /* 0x008fe80000000000 */
.L_x_121:
[----:B------:R-:W-:Y:S05]  /*7450*/  BSYNC.RECONVERGENT B0 ;  /* 0x0000000000007941 */ /* 0x000fea0003800200 */
.L_x_120:
[----:B------:R-:W-:Y:S01]  /*7460*/  BAR.SYNC.DEFER_BLOCKING 0x1, 0x80 ;  /* 0x0042000000007b1d */ /* 0x000fe20000010000 */
[----:B------:R-:W-:Y:S01]  /*7470*/  ISETP.NE.AND P1, PT, R69, RZ, PT ;  /* 0x000000ff4500720c */ /* 0x000fe20003f25270 */
[----:B------:R-:W-:Y:S01]  /*7480*/  UISETP.NE.AND UP0, UPT, UR52, URZ, UPT ;  /* 0x000000ff3400728c */ /* 0x000fe2000bf05270 */
[----:B------:R-:W-:Y:S11]  /*7490*/  LEA R2, R71, UR43, 0x3 ;  /* 0x0000002b47027c11 */ /* 0x000ff6000f8e18ff */
[----:B------:R-:W-:Y:S01]  /*74a0*/  @P1 SHF.L.U32 R3, R61, 0x1f, RZ ;  /* 0x0000001f3d031819 */ /* 0x000fe200000006ff */
[----:B------:R-:W-:Y:S06]  /*74b0*/  BRA.U !UP0, `(.L_x_122) ;  /* 0x0000000108247547 */ /* 0x000fec000b800000 */
[----:B-1----:R-:W-:Y:S01]  /*74c0*/  IMAD.U32 R4, RZ, RZ, UR46 ;  /* 0x0000002eff047e24 */ /* 0x002fe2000f8e00ff */
[----:B------:R-:W-:Y:S01]  /*74d0*/  MOV R0, UR47 ;  /* 0x0000002f00007c02 */ /* 0x000fe20008000f00 */
[----:B------:R-:W-:Y:S03]  /*74e0*/  UIADD3 UR4, UPT, UPT, UR46, 0x1, URZ ;  /* 0x000000012e047890 */ /* 0x000fe6000fffe0ff */
[----:B------:R-:W-:Y:S01]  /*74f0*/  @P1 LEA R4, R4, UR43, 0x3 ;  /* 0x0000002b04041c11 */ /* 0x000fe2000f8e18ff */
[----:B------:R-:W-:Y:S04]  /*7500*/  UISETP.NE.AND UP0, UPT, UR4, 0x4, UPT ;  /* 0x000000040400788c */ /* 0x000fe8000bf05270 */
[----:B------:R-:W-:Y:S01]  /*7510*/  @P1 VIADD R4, R4, 0x80 ;  /* 0x0000008004041836 */ /* 0x000fe20000000000 */
[----:B------:R-:W-:Y:S04]  /*7520*/  USEL UR46, UR4, URZ, UP0 ;  /* 0x000000ff042e7287 */ /* 0x000fe80008000000 */
[----:B------:R-:W-:Y:S04]  /*7530*/  @P1 PRMT R0, R0, 0x654, R4 ;  /* 0x0000065400001816 */ /* 0x000fe80000000004 */
[----:B------:R3:W-:Y:S04]  /*7540*/  @P1 SYNCS.ARRIVE.TRANS64.RED.A1T0 RZ, [R0+URZ], RZ ;  /* 0x000000ff00ff19a7 */ /* 0x0007e800081004ff */
.L_x_122:
[----:B------:R-:W4:Y:S01]  /*7550*/  @P1 SYNCS.PHASECHK.TRANS64.TRYWAIT P0, [R2+URZ+0x60], R3 ;  /* 0x00006003020015a7 */ /* 0x000f2200080011ff */
[----:B------:R-:W-:Y:S01]  /*7560*/  BSSY B1, `(.L_x_123) ;  /* 0x0000016000017945 */ /* 0x000fe20003800000 */
[----:B----4-:R-:W-:Y:S03]  /*7570*/  @P1 SEL R72, RZ, 0x1, !P0 ;  /* 0x00000001ff481807 */ /* 0x010fe60004000000 */
[----:B------:R-:W-:Y:S05]  /*7580*/  @!P1 BRA `(.L_x_124) ;  /* 0x00000000004c9947 */ /* 0x000fea0003800000 */
[----:B------:R-:W-:Y:S01]  /*7590*/  ISETP.NE.AND P0, PT, R72, RZ, PT ;  /* 0x000000ff4800720c */ /* 0x000fe20003f05270 */
[----:B------:R-:W-:Y:S01]  /*75a0*/  BSSY B0, `(.L_x_125) ;  /* 0x000000b000007945 */ /* 0x000fe20003800000 */
[----:B------:R-:W-:Y:S11]  /*75b0*/  ISETP.NE.AND P1, PT, R73, RZ, PT ;  /* 0x000000ff4900720c */ /* 0x000ff60003f25270 */
[----:B------:R-:W-:Y:S02]  /*75c0*/  @!UPT UIADD3 URZ, UPT, UPT, URZ, URZ, URZ ;  /* 0x000000fffffff290 */ /* 0x000fe4000fffe0ff */
[C---:B-1----:R-:W-:Y:S01]  /*75d0*/  @P1 IMAD R6, R71.reuse, 0x2000, R64 ;  /* 0x0000200047061824 */ /* 0x042fe200078e0240 */
[C---:B------:R-:W-:Y:S01]  /*75e0*/  @P1 LEA R4, R71.reuse, R62, 0xd ;  /* 0x0000003e47041211 */ /* 0x040fe200078e68ff */
[C---:B------:R-:W-:Y:S02]  /*75f0*/  @P1 IMAD R5, R71.reuse, 0x2000, R63 ;  /* 0x0000200047051824 */ /* 0x040fe400078e023f */
[----:B------:R-:W-:Y:S01]  /*7600*/  @P1 IMAD R3, R71, 0x2000, R58 ;  /* 0x0000200047031824 */ /* 0x000fe200078e023a */
[----:B------:R-:W-:Y:S06]  /*7610*/  @P0 BRA `(.L_x_126) ;  /* 0x00000000000c0947 */ /* 0x000fec0003800000 */
[----:B---3--:R-:W-:Y:S04]  /*7620*/  SHF.L.U32 R0, R61, 0x1f, RZ ;  /* 0x0000001f3d007819 */ /* 0x008fe800000006ff */
[----:B------:R-:W1:Y:S02]  /*7630*/  SYNCS.PHASECHK.TRANS64.TRYWAIT P0, [R2+URZ+0x60], R0 ;  /* 0x00006000020075a7 */ /* 0x000e6400080011ff */
[----:B-1----:R-:W-:Y:S05]  /*7640*/  @!P0 BRA `(.L_x_127) ;  /* 0x0000002400748947 */ /* 0x002fea0003800000 */
.L_x_126:
[----:B------:R-:W-:Y:S05]  /*7650*/  BSYNC B0 ;  /* 0x0000000000007941 */ /* 0x000fea0003800000 */
.L_x_125:
[----:B------:R-:W-:Y:S02]  /*7660*/  ISETP.NE.AND P0, PT, R73, RZ, PT ;  /* 0x000000ff4900720c */ /* 0x000fe40003f05270 */
[----:B------:R-:W-:Y:S11]  /*7670*/  IADD3 R71, PT, PT, R71, 0x1, RZ ;  /* 0x0000000147477810 */ /* 0x000ff60007ffe0ff */
[----:B------:R4:W1:Y:S04]  /*7680*/  @P0 LDS.128 R32, [R6] ;  /* 0x0000000006200984 */ /* 0x0008680000000c00 */
[----:B------:R4:W1:Y:S04]  /*7690*/  @P0 LDS.128 R36, [R5+0x10] ;  /* 0x0000100005240984 */ /* 0x0008680000000c00 */
[----:B------:R4:W1:Y:S04]  /*76a0*/  @P0 LDS.128 R40, [R4+0x20] ;  /* 0x0000200004280984 */ /* 0x0008680000000c00 */
[----:B------:R4:W1:Y:S02]  /*76b0*/  @P0 LDS.128 R44, [R3+0x30] ;  /* 0x00003000032c0984 */ /* 0x0008640000000c00 */
.L_x_124:
[----:B------:R-:W-:Y:S05]  /*76c0*/  BSYNC B1 ;  /* 0x0000000000017941 */ /* 0x000fea0003800000 */
.L_x_123:
[----:B-1-3--:R-:W-:Y:S05]  /*76d0*/  VIADD R0, R25, 0x10 ;  /* 0x0000001019007836 */ /* 0x00afea0000000000 */
[----:B------:R-:W-:Y:S04]  /*76e0*/  SHF.R.U32.HI R0, RZ, 0x15, R0 ;  /* 0x00000015ff007819 */ /* 0x000fe80000011600 */
[----:B------:R-:W-:Y:S11]  /*76f0*/  LOP3.LUT P0, RZ, R0, 0x3, R52, 0x48, !PT ;  /* 0x0000000300ff7812 */ /* 0x000ff60007804834 */
[----:B------:R-:W-:Y:S02]  /*7700*/  @!UPT UIADD3 URZ, UPT, UPT, URZ, URZ, URZ ;  /* 0x000000fffffff290 */ /* 0x000fe4000fffe0ff */
[----:B------:R-:W-:Y:S05]  /*7710*/  @!P0 BRA `(.L_x_128) ;  /* 0x0000000000408947 */ /* 0x000fea0003800000 */
[----:B------:R-:W1:Y:S01]  /*7720*/  LDCU.64 UR8, c[0x4][0x70] ;  /* 0x01000e00ff0877ac */ /* 0x000e620008000a00 */
[----:B----4-:R-:W-:Y:S01]  /*7730*/  MOV R3, 0x0 ;  /* 0x0000000000037802 */ /* 0x010fe20000000f00 */
[----:B------:R-:W-:Y:S02]  /*7740*/  HFMA2 R12, -RZ, RZ, 0, 5.9604644775390625e-08 ;  /* 0x00000001ff0c7431 */ /* 0x000fe400000001ff */
[----:B------:R-:W-:Y:S02]  /*7750*/  IMAD.MOV.U32 R8, RZ, RZ, 0x192 ;  /* 0x00000192ff087424 */ /* 0x000fe400078e00ff */
[----:B------:R-:W-:Y:S01]  /*7760*/  IMAD.MOV.U32 R13, RZ, RZ, RZ ;  /* 0x000000ffff0d7224 */ /* 0x000fe200078e00ff */
[----:B------:R-:W3:Y:S01]  /*7770*/  LDCU.64 UR6, c[0x4][0x78] ;  /* 0x01000f00ff0677ac */ /* 0x000ee20008000a00 */
[----:B------:R-:W4:Y:S01]  /*7780*/  LDC.64 R2, c[0x4][R3] ;  /* 0x0100000003027b82 */ /* 0x000f220000000a00 */
[----:B------:R-:W5:Y:S01]  /*7790*/  LDCU.64 UR4, c[0x4][0x10] ;  /* 0x01000200ff0477ac */ /* 0x000f620008000a00 */
[----:B-1----:R-:W-:Y:S01]  /*77a0*/  MOV R5, UR9 ;  /* 0x0000000900057c02 */ /* 0x002fe20008000f00 */
[----:B------:R-:W-:Y:S01]  /*77b0*/  IMAD.U32 R4, RZ, RZ, UR8 ;  /* 0x00000008ff047e24 */ /* 0x000fe2000f8e00ff */
[----:B---3--:R-:W-:Y:S01]  /*77c0*/  MOV R7, UR7 ;  /* 0x0000000700077c02 */ /* 0x008fe20008000f00 */
[----:B------:R-:W-:Y:S01]  /*77d0*/  IMAD.U32 R6, RZ, RZ, UR6 ;  /* 0x00000006ff067e24 */ /* 0x000fe2000f8e00ff */
[----:B-----5:R-:W-:Y:S01]  /*77e0*/  MOV R11, UR5 ;  /* 0x00000005000b7c02 */ /* 0x020fe20008000f00 */
[----:B------:R-:W-:Y:S02]  /*77f0*/  IMAD.U32 R10, RZ, RZ, UR4 ;  /* 0x00000004ff0a7e24 */ /* 0x000fe4000f8e00ff */
[----:B------:R-:W-:Y:S07]  /*7800*/  LEPC R20, `(.L_x_128) ;  /* 0x000000001014794e */ /* 0x000fee0000000000 */
[----:B--2-4-:R-:W-:Y:S05]  /*7810*/  CALL.ABS.NOINC R2 ;  /* 0x0000000002007343 */ /* 0x014fea0003c00000 */
.L_x_128:
[----:B------:R-:W-:Y:S05]  /*7820*/  WARPSYNC.ALL ;  /* 0x0000000000007948 */ /* 0x000fea0003800000 */
[----:B------:R-:W-:Y:S01]  /*7830*/  R2UR UR4, R25 ;  /* 0x00000000190472ca */ /* 0x000fe200000e0000 */
[----:B------:R-:W-:Y:S01]  /*7840*/  BSSY.RECONVERGENT B0, `(.L_x_129) ;  /* 0x0000046000007945 */ /* 0x000fe20003800200 */
[----:B------:R-:W-:Y:S02]  /*7850*/  ISETP.NE.AND P6, PT, R69, RZ, PT ;  /* 0x000000ff4500720c */ /* 0x000fe40003fc5270 */
[----:B------:R-:W-:Y:S02]  /*7860*/  ISETP.NE.AND P0, PT, R66, RZ, PT ;  /* 0x000000ff4200720c */ /* 0x000fe40003f05270 */
[----:B------:R-:W-:Y:S07]  /*7870*/  MOV R20, UR46 ;  /* 0x0000002e00147c02 */ /* 0x000fee0008000f00 */
[----:B----4-:R-:W1:Y:S02]  /*7880*/  LDTM.x16 R4, tmem[UR4+0x10] ;  /* 0x00001004000479ee */ /* 0x010e640008240000 */
[----:B------:R-:W-:Y:S01]  /*7890*/  @P6 LEA R20, R20, UR43, 0x3 ;  /* 0x0000002b14146c11 */ /* 0x000fe2000f8e18ff */
[C---:B-1----:R-:W-:Y:S01]  /*78a0*/  FMUL R0, R24.reuse, R4 ;  /* 0x0000000418007220 */ /* 0x042fe20000400000 */
        /* <DEDUP_REMOVED lines=33> */
[----:B------:R-:W-:Y:S01]  /*7ac0*/  FFMA R15, R27, R47, R19 ;  /* 0x0000002f1b0f7223 */ /* 0x000fe20000000013 */
[----:B------:R-:W-:Y:S02]  /*7ad0*/  MOV R16, UR47 ;  /* 0x0000002f00107c02 */ /* 0x000fe40008000f00 */
[----:B------:R-:W-:Y:S02]  /*7ae0*/  @P6 IADD3 R17, PT, PT, R20, 0x80, RZ ;  /* 0x0000008014116810 */ /* 0x000fe40007ffe0ff */
[----:B------:R1:W-:Y:S01]  /*7af0*/  STS.128 [R58+0x2030], R12 ;  /* 0x0020300c3a007388 */ /* 0x0003e20000000c00 */
[----:B------:R-:W-:Y:S02]  /*7b00*/  LEA R0, R71, UR43, 0x3 ;  /* 0x0000002b47007c11 */ /* 0x000fe4000f8e18ff */
[----:B------:R-:W-:Y:S01]  /*7b10*/  @P6 PRMT R16, R16, 0x654, R17 ;  /* 0x0000065410106816 */ /* 0x000fe20000000011 */
[----:B------:R-:W-:Y:S01]  /*7b20*/  @!PT LDS RZ, [RZ] ;  /* 0x00000000fffff984 */ /* 0x000fe20000000800 */
[----:B------:R-:W-:Y:S01]  /*7b30*/  @!PT LDS RZ, [RZ] ;  /* 0x00000000fffff984 */ /* 0x000fe20000000800 */
[----:B------:R-:W-:Y:S01]  /*7b40*/  @!PT LDS RZ, [RZ] ;  /* 0x00000000fffff984 */ /* 0x000fe20000000800 */
[----:B------:R-:W-:Y:S01]  /*7b50*/  @!PT LDS RZ, [RZ] ;  /* 0x00000000fffff984 */ /* 0x000fe20000000800 */
[----:B------:R3:W-:Y:S06]  /*7b60*/  MEMBAR.ALL.CTA ;  /* 0x0000000000007992 */ /* 0x0007ec0000008000 */
[----:B---3--:R-:W3:Y:S01]  /*7b70*/  FENCE.VIEW.ASYNC.S ;  /* 0x00000000000073c6 */ /* 0x008ee20000000000 */
[----:B------:R-:W-:Y:S01]  /*7b80*/  @P6 SHF.L.U32 R2, R61, 0x1f, RZ ;  /* 0x0000001f3d026819 */ /* 0x000fe200000006ff */
[----:B---3--:R-:W-:Y:S06]  /*7b90*/  BAR.SYNC.DEFER_BLOCKING 0x1, 0x80 ;  /* 0x0042000000007b1d */ /* 0x008fec0000010000 */
[----:B------:R-:W-:Y:S05]  /*7ba0*/  @P0 BRA `(.L_x_130) ;  /* 0x00000000003c0947 */ /* 0x000fea0003800000 */
[----:B------:R-:W3:Y:S01]  /*7bb0*/  LDCU.64 UR6, c[0x0][0x348] ;  /* 0x00006900ff0677ac */ /* 0x000ee20008000a00 */
[----:B------:R-:W-:Y:S02]  /*7bc0*/  UIADD3 UR13, UPT, UPT, UR49, 0x10, URZ ;  /* 0x00000010310d7890 */ /* 0x000fe4000fffe0ff */
[----:B------:R-:W-:Y:S01]  /*7bd0*/  UIADD3 UR12, UPT, UPT, UR43, 0x2200, URZ ;  /* 0x000022002b0c7890 */ /* 0x000fe2000fffe0ff */
[----:B------:R-:W-:Y:S01]  /*7be0*/  UMOV UR14, UR50 ;  /* 0x00000032000e7c82 */ /* 0x000fe20008000000 */
[----:B------:R-:W-:Y:S01]  /*7bf0*/  UMOV UR15, UR36 ;  /* 0x00000024000f7c82 */ /* 0x000fe20008000000 */
[----:B------:R-:W-:Y:S02]  /*7c00*/  UIADD3 UR9, UPT, UPT, UR49, 0x50, URZ ;  /* 0x0000005031097890 */ /* 0x000fe4000fffe0ff */
[----:B------:R-:W-:Y:S01]  /*7c10*/  UIADD3 UR8, UPT, UPT, UR43, 0x3200, URZ ;  /* 0x000032002b087890 */ /* 0x000fe2000fffe0ff */
[----:B------:R-:W-:Y:S01]  /*7c20*/  UMOV UR10, UR50 ;  /* 0x00000032000a7c82 */ /* 0x000fe20008000000 */
[----:B------:R-:W-:Y:S01]  /*7c30*/  UMOV UR11, UR36 ;  /* 0x00000024000b7c82 */ /* 0x000fe20008000000 */
[----:B---3--:R-:W-:Y:S04]  /*7c40*/  UIADD3 UR4, UP0, UPT, UR6, 0x680, URZ ;  /* 0x0000068006047890 */ /* 0x008fe8000ff1e0ff */
[----:B------:R-:W-:Y:S09]  /*7c50*/  UIADD3.X UR5, UPT, UPT, URZ, UR7, URZ, UP0, !UPT ;  /* 0x00000007ff057290 */ /* 0x000ff200087fe4ff */
[----:B------:R3:W-:Y:S01]  /*7c60*/  UTMASTG.3D [UR12], [UR4] ;  /* 0x0000000c040073b5 */ /* 0x0007e20008010000 */
[----:B------:R3:W-:Y:S01]  /*7c70*/  UTMASTG.3D [UR8], [UR4] ;  /* 0x00000008040073b5 */ /* 0x0007e20008010000 */
[----:B------:R0:W-:Y:S01]  /*7c80*/  UTMACMDFLUSH ;  /* 0x00000000000079b7 */ /* 0x0001e20000000000 */
[----:B---3--:R-:W-:Y:S04]  /*7c90*/  DEPBAR.LE SB0, 0x1 ;  /* 0x000080400000791a */ /* 0x008fe80000000000 */
.L_x_130:
[----:B------:R-:W-:Y:S05]  /*7ca0*/  BSYNC.RECONVERGENT B0 ;  /* 0x0000000000007941 */ /* 0x000fea0003800200 */
.L_x_129:
[----:B------:R-:W-:Y:S01]  /*7cb0*/  BAR.SYNC.DEFER_BLOCKING 0x1, 0x80 ;  /* 0x0042000000007b1d */ /* 0x000fe20000010000 */
[----:B------:R-:W-:Y:S04]  /*7cc0*/  UIADD3 UR4, UPT, UPT, UR46, 0x1, URZ ;  /* 0x000000012e047890 */ /* 0x000fe8000fffe0ff */
[----:B------:R-:W-:Y:S04]  /*7cd0*/  UISETP.NE.AND UP0, UPT, UR4, 0x4, UPT ;  /* 0x000000040400788c */ /* 0x000fe8000bf05270 */
[----:B------:R-:W-:Y:S01]  /*7ce0*/  USEL UR44, UR4, URZ, UP0 ;  /* 0x000000ff042c7287 */ /* 0x000fe20008000000 */
[----:B------:R3:W-:Y:S01]  /*7cf0*/  @P6 SYNCS.ARRIVE.TRANS64.RED.A1T0 RZ, [R16+URZ], RZ ;  /* 0x000000ff10ff69a7 */ /* 0x0007e200081004ff */
[----:B------:R-:W-:Y:S01]  /*7d00*/  BSSY B1, `(.L_x_131) ;  /* 0x0000017000017945 */ /* 0x000fe20003800000 */
[----:B------:R-:W4:Y:S02]  /*7d10*/  @P6 SYNCS.PHASECHK.TRANS64.TRYWAIT P0, [R0+URZ+0x60], R2 ;  /* 0x00006002000065a7 */ /* 0x000f2400080011ff */
[----:B----4-:R-:W-:Y:S01]  /*7d20*/  @P6 SEL R72, RZ, 0x1, !P0 ;  /* 0x00000001ff486807 */ /* 0x010fe20004000000 */
[----:B---3--:R-:W-:Y:S06]  /*7d30*/  @!P6 BRA `(.L_x_132) ;  /* 0x00000000004ce947 */ /* 0x008fec0003800000 */
        /* <DEDUP_REMOVED lines=9> */
[----:B------:R-:W-:Y:S04]  /*7dd0*/  SHF.L.U32 R6, R61, 0x1f, RZ ;  /* 0x0000001f3d067819 */ /* 0x000fe800000006ff */
[----:B------:R-:W1:Y:S02]  /*7de0*/  SYNCS.PHASECHK.TRANS64.TRYWAIT P0, [R0+URZ+0x60], R6 ;  /* 0x00006006000075a7 */ /* 0x000e6400080011ff */
[----:B-1----:R-:W-:Y:S05]  /*7df0*/  @!P0 BRA `(.L_x_135) ;  /* 0x0000001c009c8947 */ /* 0x002fea0003800000 */
.L_x_134:
[----:B------:R-:W-:Y:S05]  /*7e00*/  BSYNC B0 ;  /* 0x0000000000007941 */ /* 0x000fea0003800000 */
.L_x_133:
[----:B------:R-:W-:Y:S02]  /*7e10*/  ISETP.NE.AND P0, PT, R73, RZ, PT ;  /* 0x000000ff4900720c */ /* 0x000fe40003f05270 */
[----:B------:R-:W-:Y:S11]  /*7e20*/  IADD3 R71, PT, PT, R71, 0x1, RZ ;  /* 0x0000000147477810 */ /* 0x000ff60007ffe0ff */
[----:B------:R3:W4:Y:S04]  /*7e30*/  @P0 LDS.128 R32, [R5] ;  /* 0x0000000005200984 */ /* 0x0007280000000c00 */
[----:B------:R3:W1:Y:S04]  /*7e40*/  @P0 LDS.128 R36, [R4+0x10] ;  /* 0x0000100004240984 */ /* 0x0006680000000c00 */
[----:B------:R3:W1:Y:S04]  /*7e50*/  @P0 LDS.128 R40, [R3+0x20] ;  /* 0x0000200003280984 */ /* 0x0006680000000c00 */
[----:B------:R3:W1:Y:S02]  /*7e60*/  @P0 LDS.128 R44, [R2+0x30] ;  /* 0x00003000022c0984 */ /* 0x0006640000000c00 */
.L_x_132:
[----:B------:R-:W-:Y:S05]  /*7e70*/  BSYNC B1 ;  /* 0x0000000000017941 */ /* 0x000fea0003800000 */
.L_x_131:
[----:B-1----:R-:W-:Y:S05]  /*7e80*/  VIADD R0, R25, 0x20 ;  /* 0x0000002019007836 */ /* 0x002fea0000000000 */
[----:B------:R-:W-:Y:S04]  /*7e90*/  SHF.R.U32.HI R0, RZ, 0x15, R0 ;  /* 0x00000015ff007819 */ /* 0x000fe80000011600 */
[----:B------:R-:W-:Y:S11]  /*7ea0*/  LOP3.LUT P0, RZ, R0, 0x3, R52, 0x48, !PT ;  /* 0x0000000300ff7812 */ /* 0x000ff60007804834 */
[----:B------:R-:W-:Y:S02]  /*7eb0*/  @!UPT UIADD3 URZ, UPT, UPT, URZ, URZ, URZ ;  /* 0x000000fffffff290 */ /* 0x000fe4000fffe0ff */
[----:B------:R-:W-:Y:S05]  /*7ec0*/  @!P0 BRA `(.L_x_136) ;  /* 0x0000000000408947 */ /* 0x000fea0003800000 */
[----:B------:R-:W1:Y:S01]  /*7ed0*/  LDCU.64 UR8, c[0x4][0x70] ;  /* 0x01000e00ff0877ac */ /* 0x000e620008000a00 */
[----:B---3--:R-:W-:Y:S01]  /*7ee0*/  MOV R3, 0x0 ;  /* 0x0000000000037802 */ /* 0x008fe20000000f00 */
[----:B------:R-:W-:Y:S02]  /*7ef0*/  HFMA2 R12, -RZ, RZ, 0, 5.9604644775390625e-08 ;  /* 0x00000001ff0c7431 */ /* 0x000fe400000001ff */
[----:B------:R-:W-:Y:S02]  /*7f00*/  IMAD.MOV.U32 R8, RZ, RZ, 0x192 ;  /* 0x00000192ff087424 */ /* 0x000fe400078e00ff */
[----:B------:R-:W-:Y:S01]  /*7f10*/  IMAD.MOV.U32 R13, RZ, RZ, RZ ;  /* 0x000000ffff0d7224 */ /* 0x000fe200078e00ff */
[----:B------:R-:W3:Y:S01]  /*7f20*/  LDCU.64 UR6, c[0x4][0x78] ;  /* 0x01000f00ff0677ac */ /* 0x000ee20008000a00 */
[----:B------:R-:W2:Y:S01]  /*7f30*/  LDC.64 R2, c[0x4][R3] ;  /* 0x0100000003027b82 */ /* 0x000ea20000000a00 */
        /* <DEDUP_REMOVED lines=9> */
.L_x_136:
[----:B------:R-:W-:Y:S05]  /*7fd0*/  WARPSYNC.ALL ;  /* 0x0000000000007948 */ /* 0x000fea0003800000 */
[----:B------:R-:W-:Y:S01]  /*7fe0*/  R2UR UR4, R25 ;  /* 0x00000000190472ca */ /* 0x000fe200000e0000 */
[----:B------:R-:W-:Y:S01]  /*7ff0*/  BSSY.RECONVERGENT B0, `(.L_x_137) ;  /* 0x0000046000007945 */ /* 0x000fe20003800200 */
[----:B------:R-:W-:Y:S02]  /*8000*/  ISETP.NE.AND P6, PT, R69, RZ, PT ;  /* 0x000000ff4500720c */ /* 0x000fe40003fc5270 */
[----:B------:R-:W-:Y:S02]  /*8010*/  ISETP.NE.AND P0, PT, R66, RZ, PT ;  /* 0x000000ff4200720c */ /* 0x000fe40003f05270 */
[----:B------:R-:W-:Y:S07]  /*8020*/  MOV R20, UR44 ;  /* 0x0000002c00147c02 */ /* 0x000fee0008000f00 */
[----:B---3--:R-:W1:Y:S02]  /*8030*/  LDTM.x16 R4, tmem[UR4+0x20] ;  /* 0x00002004000479ee */ /* 0x008e640008240000 */
[----:B------:R-:W-:Y:S01]  /*8040*/  @P6 LEA R20, R20, UR43, 0x3 ;  /* 0x0000002b14146c11 */ /* 0x000fe2000f8e18ff */
[C---:B-1----:R-:W-:Y:S01]  /*8050*/  FMUL R0, R24.reuse, R4 ;  /* 0x0000000418007220 */ /* 0x042fe20000400000 */
[C---:B------:R-:W-:Y:S01]  /*8060*/  FMUL R2, R24.reuse, R5 ;  /* 0x0000000518027220 */ /* 0x040fe20000400000 */
[C---:B------:R-:W-:Y:S01]  /*8070*/  FMUL R3, R24.reuse, R6 ;  /* 0x0000000618037220 */ /* 0x040fe20000400000 */
[C---:B------:R-:W-:Y:S01]  /*8080*/  FMUL R7, R24.reuse, R7 ;  /* 0x0000000718077220 */ /* 0x040fe20000400000 */
[C---:B----4-:R-:W-:Y:S01]  /*8090*/  FFMA R28, R27.reuse, R32, R0 ;  /* 0x000000201b1c7223 */ /* 0x050fe20000000000 */
        /* <DEDUP_REMOVED lines=59> */
.L_x_138:
[----:B------:R-:W-:Y:S05]  /*8450*/  BSYNC.RECONVERGENT B0 ;  /* 0x0000000000007941 */ /* 0x000fea0003800200 */
.L_x_137:
        /* <DEDUP_REMOVED lines=21> */
.L_x_142:
[----:B------:R-:W-:Y:S05]  /*85b0*/  BSYNC B0 ;  /* 0x0000000000007941 */ /* 0x000fea0003800000 */
.L_x_141:
[----:B------:R-:W-:Y:S11]  /*85c0*/  ISETP.NE.AND P0, PT, R73, RZ, PT ;  /* 0x000000ff4900720c */ /* 0x000ff60003f05270 */
[----:B------:R-:W-:Y:S02]  /*85d0*/  @!UPT UIADD3 URZ, UPT, UPT, URZ, URZ, URZ ;  /* 0x000000fffffff290 */ /* 0x000fe4000fffe0ff */
[----:B------:R3:W4:Y:S04]  /*85e0*/  @P0 LDS.128 R32, [R4] ;  /* 0x0000000004200984 */ /* 0x0007280000000c00 */
[----:B------:R3:W1:Y:S04]  /*85f0*/  @P0 LDS.128 R36, [R3+0x10] ;  /* 0x0000100003240984 */ /* 0x0006680000000c00 */
[----:B------:R3:W1:Y:S04]  /*8600*/  @P0 LDS.128 R40, [R2+0x20] ;  /* 0x0000200002280984 */ /* 0x0006680000000c00 */
[----:B------:R3:W1:Y:S02]  /*8610*/  @P0 LDS.128 R44, [R71+0x30] ;  /* 0x00003000472c0984 */ /* 0x0006640000000c00 */
.L_x_140:
[----:B------:R-:W-:Y:S05]  /*8620*/  BSYNC B1 ;  /* 0x0000000000017941 */ /* 0x000fea0003800000 */
.L_x_139:
        /* <DEDUP_REMOVED lines=21> */
.L_x_144:
[----:B------:R-:W-:Y:S01]  /*8780*/  ISETP.NE.AND P0, PT, R66, RZ, PT ;  /* 0x000000ff4200720c */ /* 0x000fe20003f05270 */
[----:B------:R-:W-:Y:S05]  /*8790*/  WARPSYNC.ALL ;  /* 0x0000000000007948 */ /* 0x000fea0003800000 */
[----:B------:R-:W-:Y:S01]  /*87a0*/  R2UR UR4, R25 ;  /* 0x00000000190472ca */ /* 0x000fe200000e0000 */
[----:B------:R-:W-:Y:S01]  /*87b0*/  BSSY.RECONVERGENT B0, `(.L_x_145) ;  /* 0x0000041000007945 */ /* 0x000fe20003800200 */
[----:B------:R-:W-:Y:S04]  /*87c0*/  IADD3 R70, PT, PT, R70, 0xf0, RZ ;  /* 0x000000f046467810 */ /* 0x000fe80007ffe0ff */
[----:B------:R-:W-:Y:S07]  /*87d0*/  LOP3.LUT R70, R70, 0xfefffff8, RZ, 0xc0, !PT ;  /* 0xfefffff846467812 */ /* 0x000fee00078ec0ff */
[----:B---3--:R-:W1:Y:S01]  /*87e0*/  LDTM.x16 R4, tmem[UR4+0x30] ;  /* 0x00003004000479ee */ /* 0x008e620008240000 */
[----:B------:R-:W-:Y:S01]  /*87f0*/  NOP ;  /* 0x0000000000007918 */ /* 0x000fe20000000000 */
[----:B-1----:R1:W-:Y:S01]  /*8800*/  SYNCS.ARRIVE.TRANS64.RED.A1T0 RZ, [R70+URZ], RZ ;  /* 0x000000ff46ff79a7 */ /* 0x0023e200081004ff */
[C---:B------:R-:W-:Y:S01]  /*8810*/  FMUL R0, R24.reuse, R4 ;  /* 0x0000000418007220 */ /* 0x040fe20000400000 */
        /* <DEDUP_REMOVED lines=58> */
.L_x_146:
[----:B------:R-:W-:Y:S05]  /*8bc0*/  BSYNC.RECONVERGENT B0 ;  /* 0x0000000000007941 */ /* 0x000fea0003800200 */
.L_x_145:
[----:B------:R-:W-:Y:S01]  /*8bd0*/  BAR.SYNC.DEFER_BLOCKING 0x1, 0x80 ;  /* 0x0042000000007b1d */ /* 0x000fe20000010000 */
[----:B------:R-:W-:Y:S01]  /*8be0*/  UISETP.NE.AND UP0, UPT, UR52, -0x4, UPT ;  /* 0xfffffffc3400788c */ /* 0x000fe2000bf05270 */
[----:B------:R-:W-:Y:S08]  /*8bf0*/  IADD3 R22, PT, PT, R22, 0x1, RZ ;  /* 0x0000000116167810 */ /* 0x000ff00007ffe0ff */
[----:B------:R-:W-:Y:S05]  /*8c00*/  BRA.U !UP0, `(.L_x_147) ;  /* 0x0000000108287547 */ /* 0x000fea000b800000 */
[----:B------:R-:W-:Y:S01]  /*8c10*/  ISETP.NE.AND P0, PT, R69, RZ, PT ;  /* 0x000000ff4500720c */ /* 0x000fe20003f05270 */
[----:B------:R-:W-:Y:S01]  /*8c20*/  IMAD.U32 R2, RZ, RZ, UR46 ;  /* 0x0000002eff027e24 */ /* 0x000fe2000f8e00ff */
[----:B------:R-:W-:Y:S01]  /*8c30*/  UIADD3 UR4, UPT, UPT, UR46, 0x1, URZ ;  /* 0x000000012e047890 */ /* 0x000fe2000fffe0ff */
[----:B------:R-:W-:Y:S03]  /*8c40*/  IMAD.U32 R0, RZ, RZ, UR47 ;  /* 0x0000002fff007e24 */ /* 0x000fe6000f8e00ff */
[----:B------:R-:W-:Y:S04]  /*8c50*/  UISETP.NE.AND UP0, UPT, UR4, 0x4, UPT ;  /* 0x000000040400788c */ /* 0x000fe8000bf05270 */
[----:B------:R-:W-:Y:S03]  /*8c60*/  USEL UR46, UR4, URZ, UP0 ;  /* 0x000000ff042e7287 */ /* 0x000fe60008000000 */
[----:B------:R-:W-:Y:S05]  /*8c70*/  @P0 LEA R2, R2, UR43, 0x3 ;  /* 0x0000002b02020c11 */ /* 0x000fea000f8e18ff */
[----:B------:R-:W-:Y:S05]  /*8c80*/  @P0 VIADD R2, R2, 0x80 ;  /* 0x0000008002020836 */ /* 0x000fea0000000000 */
[----:B------:R-:W-:Y:S04]  /*8c90*/  @P0 PRMT R0, R0, 0x654, R2 ;  /* 0x0000065400000816 */ /* 0x000fe80000000002 */
[----:B------:R3:W-:Y:S03]  /*8ca0*/  @P0 SYNCS.ARRIVE.TRANS64.RED.A1T0 RZ, [R0+URZ], RZ ;  /* 0x000000ff00ff09a7 */ /* 0x0007e600081004ff */
.L_x_147:
[----:B------:R-:W-:Y:S01]  /*8cb0*/  R2UR UR4, R53 ;  /* 0x00000000350472ca */ /* 0x000fe200000e0000 */
[----:B------:R-:W-:Y:S01]  /*8cc0*/  UISETP.NE.AND UP0, UPT, UR62, URZ, UPT ;  /* 0x000000ff3e00728c */ /* 0x000fe2000bf05270 */
[----:B------:R-:W-:Y:S01]  /*8cd0*/  ISETP.NE.AND P0, PT, R57, 0x2, PT ;  /* 0x000000023900780c */ /* 0x000fe20003f05270 */
[----:B------:R-:W-:Y:S01]  /*8ce0*/  UIADD3 UR27, UPT, UPT, UR38, UR63, URZ ;  /* 0x0000003f261b7290 */ /* 0x000fe2000fffe0ff */
[----:B------:R-:W-:Y:S01]  /*8cf0*/  ISETP.NE.AND P1, PT, R22, 0x4, PT ;  /* 0x000000041600780c */ /* 0x000fe20003f25270 */
[----:B------:R-:W-:Y:S01]  /*8d00*/  UIADD3 UR52, UPT, UPT, UR52, 0x4, URZ ;  /* 0x0000000434347890 */ /* 0x000fe2000fffe0ff */
[----:B------:R-:W-:Y:S01]  /*8d10*/  SEL R2, RZ, 0x1, P0 ;  /* 0x00000001ff027807 */ /* 0x000fe20000000000 */
[----:B------:R-:W-:Y:S01]  /*8d20*/  UMOV UR36, UR61 ;  /* 0x0000003d00247c82 */ /* 0x000fe20008000000 */
[----:B---3--:R-:W-:Y:S02]  /*8d30*/  SEL R0, RZ, 0x1, P1 ;  /* 0x00000001ff007807 */ /* 0x008fe40000800000 */
[----:B------:R-:W-:Y:S02]  /*8d40*/  LOP3.LUT R59, R59, R2, RZ, 0x3c, !PT ;  /* 0x000000023b3b7212 */ /* 0x000fe400078e3cff */
[----:B------:R-:W-:Y:S01]  /*8d50*/  LOP3.LUT R60, R60, R0, RZ, 0x3c, !PT ;  /* 0x000000003c3c7212 */ /* 0x000fe200078e3cff */
[----:B------:R-:W-:Y:S01]  /*8d60*/  UIADD3 UR26, UPT, UPT, UR37, UR4, URZ ;  /* 0x00000004251a7290 */ /* 0x000fe2000fffe0ff */
[----:B------:R-:W-:Y:S02]  /*8d70*/  SEL R57, R57, RZ, P0 ;  /* 0x000000ff39397207 */ /* 0x000fe40000000000 */
[----:B------:R-:W-:Y:S01]  /*8d80*/  SEL R22, R22, RZ, P1 ;  /* 0x000000ff16167207 */ /* 0x000fe20000800000 */
[----:B------:R-:W-:Y:S08]  /*8d90*/  BRA.U UP0, `(.L_x_148) ;  /* 0xffffffd100907547 */ /* 0x000ff0000b83ffff */
[----:B------:R-:W-:-:S13]  /*8da0*/  R2UR UR4, R54 ;  /* 0x00000000360472ca */ /* 0x000fda00000e0000 */
[----:B------:R-:W-:-:S09]  /*8db0*/  UISETP.NE.AND UP0, UPT, UR4, URZ, UPT ;  /* 0x000000ff0400728c */ /* 0x000fd2000bf05270 */
[----:B------:R-:W-:Y:S05]  /*8dc0*/  BRA.U !UP0, `(.L_x_149) ;  /* 0x0000000108487547 */ /* 0x000fea000b800000 */
[----:B------:R-:W3:Y:S02]  /*8dd0*/  LDCU.64 UR4, c[0x0][0x890] ;  /* 0x00011200ff0477ac */ /* 0x000ee40008000a00 */
[----:B---3--:R-:W-:-:S04]  /*8de0*/  UISETP.NE.U32.AND UP0, UPT, UR4, URZ, UPT ;  /* 0x000000ff0400728c */ /* 0x008fc8000bf05070 */
[----:B------:R-:W-:-:S09]  /*8df0*/  UISETP.NE.AND.EX UP0, UPT, UR5, URZ, UPT, UP0 ;  /* 0x000000ff0500728c */ /* 0x000fd2000bf05300 */
[----:B------:R-:W-:Y:S05]  /*8e00*/  BRA.U UP0, `(.L_x_150) ;  /* 0x00000001000c7547 */ /* 0x000fea000b800000 */
[----:B------:R-:W-:-:S13]  /*8e10*/  FSETP.NEU.AND P0, PT, R27, RZ, PT ;  /* 0x000000ff1b00720b */ /* 0x000fda0003f0d000 */
[----:B------:R-:W-:Y:S05]  /*8e20*/  @!P0 EXIT ;  /* 0x000000000000894d */ /* 0x000fea0003800000 */
[----:B------:R-:W-:Y:S05]  /*8e30*/  BRA `(.L_x_149) ;  /* 0x00000000002c7947 */ /* 0x000fea0003800000 */
.L_x_150:
[----:B------:R-:W-:Y:S01]  /*8e40*/  ISETP.NE.AND P0, PT, R56, RZ, PT ;  /* 0x000000ff3800720c */ /* 0x000fe20003f05270 */
[----:B------:R-:W-:-:S12]  /*8e50*/  BSSY.RECONVERGENT B0, `(.L_x_149) ;  /* 0x0000009000007945 */ /* 0x000fd80003800200 */
[----:B------:R-:W-:Y:S05]  /*8e60*/  @P0 BRA `(.L_x_151) ;  /* 0x0000000000140947 */ /* 0x000fea0003800000 */
[----:B------:R-:W3:Y:S02]  /*8e70*/  LDCU.64 UR4, c[0x0][0x888] ;  /* 0x00011100ff0477ac */ /* 0x000ee40008000a00 */
[----:B---3--:R-:W-:-:S04]  /*8e80*/  ISETP.NE.U32.AND P0, PT, RZ, UR4, PT ;  /* 0x00000004ff007c0c */ /* 0x008fc8000bf05070 */
[----:B------:R-:W-:-:S13]  /*8e90*/  ISETP.NE.AND.EX P0, PT, RZ, UR5, PT, P0 ;  /* 0x00000005ff007c0c */ /* 0x000fda000bf05300 */
[----:B------:R-:W-:Y:S05]  /*8ea0*/  @!P0 EXIT ;  /* 0x000000000000894d */ /* 0x000fea0003800000 */
[----:B------:R-:W-:Y:S05]  /*8eb0*/  BRA `(.L_x_152) ;  /* 0x0000000000087947 */ /* 0x000fea0003800000 */
.L_x_151:
[----:B------:R-:W-:-:S13]  /*8ec0*/  FSETP.NEU.AND P0, PT, R27, RZ, PT ;  /* 0x000000ff1b00720b */ /* 0x000fda0003f0d000 */
[----:B------:R-:W-:Y:S05]  /*8ed0*/  @!P0 EXIT ;  /* 0x000000000000894d */ /* 0x000fea0003800000 */
.L_x_152:
[----:B------:R-:W-:Y:S05]  /*8ee0*/  BSYNC.RECONVERGENT B0 ;  /* 0x0000000000007941 */ /* 0x000fea0003800200 */
.L_x_149:
[----:B------:R-:W-:Y:S01]  /*8ef0*/  ULEA UR4, UR46, UR43, 0x3 ;  /* 0x0000002b2e047291 */ /* 0x000fe2000f8e18ff */
[----:B------:R-:W-:-:S04]  /*8f00*/  DEPBAR.LE SB0, 0x0 ;  /* 0x000080000000791a */ /* 0x000fc80000000000 */
[----:B------:R-:W-:-:S04]  /*8f10*/  UIADD3 UR4, UPT, UPT, UR4, 0x80, URZ ;  /* 0x0000008004047890 */ /* 0x000fc8000fffe0ff */
[----:B------:R-:W-:-:S09]  /*8f20*/  UPRMT UR4, UR47, 0x654, UR4 ;  /* 0x000006542f047896 */ /* 0x000fd20008000004 */
[----:B------:R-:W-:Y:S01]  /*8f30*/  SYNCS.ARRIVE.TRANS64.RED.A1T0 RZ, [UR4], RZ ;  /* 0x000000ffffff79a7 */ /* 0x000fe20008100404 */
[----:B------:R-:W-:Y:S05]  /*8f40*/  EXIT ;  /* 0x000000000000794d */ /* 0x000fea0003800000 */
.L_x_24:
[----:B--2---:R2:W3:Y:S02]  /*8f50*/  SYNCS.PHASECHK.TRANS64.TRYWAIT P0, [R0+URZ+0x120], R2 ;  /* 0x00012002000075a7 */ /* 0x0044e400080011ff */
[----:B---3--:R-:W-:Y:S05]  /*8f60*/  @!P0 NANOSLEEP.SYNCS 0x989680 ;  /* 0x009896800000895d */ /* 0x008fea0003900000 */
[----:B------:R-:W3:Y:S02]  /*8f70*/  @!P0 SYNCS.PHASECHK.TRANS64 P0, [R0+URZ+0x120], R2 ;  /* 0x00012002000085a7 */ /* 0x000ee400080010ff */
[----:B---3--:R-:W-:Y:S05]  /*8f80*/  @!P0 BRA `(.L_x_24) ;  /* 0xfffffffc00f08947 */ /* 0x008fea000383ffff */
[----:B------:R-:W-:Y:S05]  /*8f90*/  BRA `(.L_x_153) ;  /* 0xffffff8800cc7947 */ /* 0x000fea000383ffff */
.L_x_27:
[----:B-1----:R-:W-:-:S07]  /*8fa0*/  MOV R0, UR33 ;  /* 0x0000002100007c02 */ /* 0x002fce0008000f00 */
.L_x_154:
[----:B-1----:R1:W2:Y:S02]  /*8fb0*/  SYNCS.PHASECHK.TRANS64.TRYWAIT P0, [R0+URZ+0x30], R3 ;  /* 0x00003003000075a7 */ /* 0x0022a400080011ff */
[----:B--2---:R-:W-:Y:S05]  /*8fc0*/  @!P0 NANOSLEEP.SYNCS 0x989680 ;  /* 0x009896800000895d */ /* 0x004fea0003900000 */
[----:B------:R-:W2:Y:S02]  /*8fd0*/  @!P0 SYNCS.PHASECHK.TRANS64 P0, [R0+URZ+0x30], R3 ;  /* 0x00003003000085a7 */ /* 0x000ea400080010ff */
[----:B--2---:R-:W-:Y:S05]  /*8fe0*/  @!P0 BRA `(.L_x_154) ;  /* 0xfffffffc00f08947 */ /* 0x004fea000383ffff */
[----:B------:R-:W-:Y:S05]  /*8ff0*/  BRA `(.L_x_26) ;  /* 0xffffff8c00207947 */ /* 0x000fea000383ffff */
.L_x_34:
[----:B-1----:R-:W-:-:S07]  /*9000*/  MOV R0, UR7 ;  /* 0x0000000700007c02 */ /* 0x002fce0008000f00 */
.L_x_155:
[----:B-1----:R1:W2:Y:S02]  /*9010*/  SYNCS.PHASECHK.TRANS64.TRYWAIT P0, [R0+URZ+0x30], R3 ;  /* 0x00003003000075a7 */ /* 0x0022a400080011ff */
[----:B--2---:R-:W-:Y:S05]  /*9020*/  @!P0 NANOSLEEP.SYNCS 0x989680 ;  /* 0x009896800000895d */ /* 0x004fea0003900000 */
[----:B------:R-:W2:Y:S02]  /*9030*/  @!P0 SYNCS.PHASECHK.TRANS64 P0, [R0+URZ+0x30], R3 ;  /* 0x00003003000085a7 */ /* 0x000ea400080010ff */
[----:B--2---:R-:W-:Y:S05]  /*9040*/  @!P0 BRA `(.L_x_155) ;  /* 0xfffffffc00f08947 */ /* 0x004fea000383ffff */
[----:B------:R-:W-:Y:S05]  /*9050*/  BRA `(.L_x_33) ;  /* 0xffffff9000147947 */ /* 0x000fea000383ffff */
.L_x_41:
[----:B-1----:R1:W2:Y:S02]  /*9060*/  SYNCS.PHASECHK.TRANS64.TRYWAIT P0, [R3+URZ+0xb0], R0 ;  /* 0x0000b000030075a7 */ /* 0x0022a400080011ff */
[----:B--2---:R-:W-:Y:S05]  /*9070*/  @!P0 NANOSLEEP.SYNCS 0x989680 ;  /* 0x009896800000895d */ /* 0x004fea0003900000 */
[----:B------:R-:W2:Y:S02]  /*9080*/  @!P0 SYNCS.PHASECHK.TRANS64 P0, [R3+URZ+0xb0], R0 ;  /* 0x0000b000030085a7 */ /* 0x000ea400080010ff */
[----:B--2---:R-:W-:Y:S05]  /*9090*/  @!P0 BRA `(.L_x_41) ;  /* 0xfffffffc00f08947 */ /* 0x004fea000383ffff */
[----:B------:R-:W-:Y:S05]  /*90a0*/  BRA `(.L_x_156) ;  /* 0xffffff9000fc7947 */ /* 0x000fea000383ffff */
.L_x_45:
[----:B------:R-:W-:-:S07]  /*90b0*/  MOV R0, UR4 ;  /* 0x0000000400007c02 */ /* 0x000fce0008000f00 */
.L_x_157:
[----:B-1----:R1:W2:Y:S02]  /*90c0*/  SYNCS.PHASECHK.TRANS64.TRYWAIT P0, [R0+URZ], R2 ;  /* 0x00000002000075a7 */ /* 0x0022a400080011ff */
[----:B--2---:R-:W-:Y:S05]  /*90d0*/  @!P0 NANOSLEEP.SYNCS 0x989680 ;  /* 0x009896800000895d */ /* 0x004fea0003900000 */
[----:B------:R-:W2:Y:S02]  /*90e0*/  @!P0 SYNCS.PHASECHK.TRANS64 P0, [R0+URZ], R2 ;  /* 0x00000002000085a7 */ /* 0x000ea400080010ff */
[----:B--2---:R-:W-:Y:S05]  /*90f0*/  @!P0 BRA `(.L_x_157) ;  /* 0xfffffffc00f08947 */ /* 0x004fea000383ffff */
[----:B------:R-:W-:Y:S05]  /*9100*/  BRA `(.L_x_158) ;  /* 0xffffff9800a47947 */ /* 0x000fea000383ffff */
.L_x_46:
[----:B------:R-:W-:-:S07]  /*9110*/  MOV R0, UR5 ;  /* 0x0000000500007c02 */ /* 0x000fce0008000f00 */
.L_x_159:
[----:B-1----:R1:W2:Y:S02]  /*9120*/  SYNCS.PHASECHK.TRANS64.TRYWAIT P0, [R0+URZ], R3 ;  /* 0x00000003000075a7 */ /* 0x0022a400080011ff */
[----:B--2---:R-:W-:Y:S05]  /*9130*/  @!P0 NANOSLEEP.SYNCS 0x989680 ;  /* 0x009896800000895d */ /* 0x004fea0003900000 */
[----:B------:R-:W2:Y:S02]  /*9140*/  @!P0 SYNCS.PHASECHK.TRANS64 P0, [R0+URZ], R3 ;  /* 0x00000003000085a7 */ /* 0x000ea400080010ff */
[----:B--2---:R-:W-:Y:S05]  /*9150*/  @!P0 BRA `(.L_x_159) ;  /* 0xfffffffc00f08947 */ /* 0x004fea000383ffff */
[----:B------:R-:W-:Y:S05]  /*9160*/  BRA `(.L_x_160) ;  /* 0xffffff9800b07947 */ /* 0x000fea000383ffff */
.L_x_47:
[----:B------:R-:W-:-:S07]  /*9170*/  MOV R0, UR5 ;  /* 0x0000000500007c02 */ /* 0x000fce0008000f00 */
.L_x_161:
[----:B-1----:R1:W2:Y:S02]  /*9180*/  SYNCS.PHASECHK.TRANS64.TRYWAIT P0, [R0+URZ], R3 ;  /* 0x00000003000075a7 */ /* 0x0022a400080011ff */
[----:B--2---:R-:W-:Y:S05]  /*9190*/  @!P0 NANOSLEEP.SYNCS 0x989680 ;  /* 0x009896800000895d */ /* 0x004fea0003900000 */
[----:B------:R-:W2:Y:S02]  /*91a0*/  @!P0 SYNCS.PHASECHK.TRANS64 P0, [R0+URZ], R3 ;  /* 0x00000003000085a7 */ /* 0x000ea400080010ff */
[----:B--2---:R-:W-:Y:S05]  /*91b0*/  @!P0 BRA `(.L_x_161) ;  /* 0xfffffffc00f08947 */ /* 0x004fea000383ffff */
[----:B------:R-:W-:Y:S05]  /*91c0*/  BRA `(.L_x_162) ;  /* 0xffffff9800bc7947 */ /* 0x000fea000383ffff */
.L_x_48:
[----:B------:R-:W-:-:S07]  /*91d0*/  MOV R0, UR5 ;  /* 0x0000000500007c02 */ /* 0x000fce0008000f00 */
.L_x_163:
[----:B-1----:R1:W2:Y:S02]  /*91e0*/  SYNCS.PHASECHK.TRANS64.TRYWAIT P0, [R0+URZ], R3 ;  /* 0x00000003000075a7 */ /* 0x0022a400080011ff */
[----:B--2---:R-:W-:Y:S05]  /*91f0*/  @!P0 NANOSLEEP.SYNCS 0x989680 ;  /* 0x009896800000895d */ /* 0x004fea0003900000 */
[----:B------:R-:W2:Y:S02]  /*9200*/  @!P0 SYNCS.PHASECHK.TRANS64 P0, [R0+URZ], R3 ;  /* 0x00000003000085a7 */ /* 0x000ea400080010ff */
[----:B--2---:R-:W-:Y:S05]  /*9210*/  @!P0 BRA `(.L_x_163) ;  /* 0xfffffffc00f08947 */ /* 0x004fea000383ffff */
[----:B------:R-:W-:Y:S05]  /*9220*/  BRA `(.L_x_164) ;  /* 0xffffff9800c87947 */ /* 0x000fea000383ffff */
.L_x_49:
[----:B------:R-:W-:-:S07]  /*9230*/  MOV R0, UR5 ;  /* 0x0000000500007c02 */ /* 0x000fce0008000f00 */
.L_x_165:
[----:B-1----:R1:W2:Y:S02]  /*9240*/  SYNCS.PHASECHK.TRANS64.TRYWAIT P0, [R0+URZ], R3 ;  /* 0x00000003000075a7 */ /* 0x0022a400080011ff */
[----:B--2---:R-:W-:Y:S05]  /*9250*/  @!P0 NANOSLEEP.SYNCS 0x989680 ;  /* 0x009896800000895d */ /* 0x004fea0003900000 */
[----:B------:R-:W2:Y:S02]  /*9260*/  @!P0 SYNCS.PHASECHK.TRANS64 P0, [R0+URZ], R3 ;  /* 0x00000003000085a7 */ /* 0x000ea400080010ff */
[----:B--2---:R-:W-:Y:S05]  /*9270*/  @!P0 BRA `(.L_x_165) ;  /* 0xfffffffc00f08947 */ /* 0x004fea000383ffff */
[----:B------:R-:W-:Y:S05]  /*9280*/  BRA `(.L_x_166) ;  /* 0xffffff9800d47947 */ /* 0x000fea000383ffff */
.L_x_52:
[----:B--2---:R2:W3:Y:S02]  /*9290*/  SYNCS.PHASECHK.TRANS64.TRYWAIT P0, [R2+URZ+0x110], R4 ;  /* 0x00011004020075a7 */ /* 0x0044e400080011ff */
[----:B---3--:R-:W-:Y:S05]  /*92a0*/  @!P0 NANOSLEEP.SYNCS 0x989680 ;  /* 0x009896800000895d */ /* 0x008fea0003900000 */
[----:B------:R-:W3:Y:S02]  /*92b0*/  @!P0 SYNCS.PHASECHK.TRANS64 P0, [R2+URZ+0x110], R4 ;  /* 0x00011004020085a7 */ /* 0x000ee400080010ff */
[----:B---3--:R-:W-:Y:S05]  /*92c0*/  @!P0 BRA `(.L_x_52) ;  /* 0xfffffffc00f08947 */ /* 0x008fea000383ffff */
[----:B------:R-:W-:Y:S05]  /*92d0*/  BRA `(.L_x_167) ;  /* 0xffffff9c00307947 */ /* 0x000fea000383ffff */
.L_x_53:
[----:B------:R-:W-:-:S07]  /*92e0*/  MOV R2, UR4 ;  /* 0x0000000400027c02 */ /* 0x000fce0008000f00 */
.L_x_168:
[----:B--2---:R2:W3:Y:S02]  /*92f0*/  SYNCS.PHASECHK.TRANS64.TRYWAIT P0, [R2+URZ+0xc0], R5 ;  /* 0x0000c005020075a7 */ /* 0x0044e400080011ff */
[----:B---3--:R-:W-:Y:S05]  /*9300*/  @!P0 NANOSLEEP.SYNCS 0x989680 ;  /* 0x009896800000895d */ /* 0x008fea0003900000 */
[----:B------:R-:W3:Y:S02]  /*9310*/  @!P0 SYNCS.PHASECHK.TRANS64 P0, [R2+URZ+0xc0], R5 ;  /* 0x0000c005020085a7 */ /* 0x000ee400080010ff */
[----:B---3--:R-:W-:Y:S05]  /*9320*/  @!P0 BRA `(.L_x_168) ;  /* 0xfffffffc00f08947 */ /* 0x008fea000383ffff */
[----:B------:R-:W-:Y:S05]  /*9330*/  BRA `(.L_x_169) ;  /* 0xffffff9c00407947 */ /* 0x000fea000383ffff */
.L_x_54:
[----:B--2---:R2:W3:Y:S02]  /*9340*/  SYNCS.PHASECHK.TRANS64.TRYWAIT P1, [R2+URZ+0xb0], R4 ;  /* 0x0000b004020075a7 */ /* 0x0044e400080211ff */
[----:B---3--:R-:W-:Y:S05]  /*9350*/  @!P1 NANOSLEEP.SYNCS 0x989680 ;  /* 0x009896800000995d */ /* 0x008fea0003900000 */
[----:B------:R-:W3:Y:S02]  /*9360*/  @!P1 SYNCS.PHASECHK.TRANS64 P1, [R2+URZ+0xb0], R4 ;  /* 0x0000b004020095a7 */ /* 0x000ee400080210ff */
[----:B---3--:R-:W-:Y:S05]  /*9370*/  @!P1 BRA `(.L_x_54) ;  /* 0xfffffffc00f09947 */ /* 0x008fea000383ffff */
[----:B------:R-:W-:Y:S05]  /*9380*/  BRA `(.L_x_170) ;  /* 0xffffff9c00707947 */ /* 0x000fea000383ffff */
.L_x_57:
[----:B------:R-:W-:-:S07]  /*9390*/  MOV R0, UR4 ;  /* 0x0000000400007c02 */ /* 0x000fce0008000f00 */
.L_x_171:
[----:B--2---:R2:W3:Y:S02]  /*93a0*/  SYNCS.PHASECHK.TRANS64.TRYWAIT P0, [R0+URZ+0xc0], R2 ;  /* 0x0000c002000075a7 */ /* 0x0044e400080011ff */
[----:B---3--:R-:W-:Y:S05]  /*93b0*/  @!P0 NANOSLEEP.SYNCS 0x989680 ;  /* 0x009896800000895d */ /* 0x008fea0003900000 */
[----:B------:R-:W3:Y:S02]  /*93c0*/  @!P0 SYNCS.PHASECHK.TRANS64 P0, [R0+URZ+0xc0], R2 ;  /* 0x0000c002000085a7 */ /* 0x000ee400080010ff */
[----:B---3--:R-:W-:Y:S05]  /*93d0*/  @!P0 BRA `(.L_x_171) ;  /* 0xfffffffc00f08947 */ /* 0x008fea000383ffff */
[----:B------:R-:W-:Y:S05]  /*93e0*/  BRA `(.L_x_56) ;  /* 0xffffff9c00c47947 */ /* 0x000fea000383ffff */
.L_x_66:
[----:B--2---:R-:W-:-:S04]  /*93f0*/  MOV R5, UR5 ;  /* 0x0000000500057c02 */ /* 0x004fc80008000f00 */
[----:B------:R2:W3:Y:S03]  /*9400*/  SYNCS.PHASECHK.TRANS64.TRYWAIT P0, [R5+URZ+0x8], R6 ;  /* 0x00000806050075a7 */ /* 0x0004e600080011ff */
[----:B---3--:R-:W-:Y:S05]  /*9410*/  @!P0 NANOSLEEP.SYNCS 0x989680 ;  /* 0x009896800000895d */ /* 0x008fea0003900000 */
[----:B------:R-:W3:Y:S02]  /*9420*/  @!P0 SYNCS.PHASECHK.TRANS64 P0, [R5+URZ+0x8], R6 ;  /* 0x00000806050085a7 */ /* 0x000ee400080010ff */
[----:B---3--:R-:W-:Y:S05]  /*9430*/  @!P0 BRA `(.L_x_66) ;  /* 0xfffffffc00ec8947 */ /* 0x008fea000383ffff */
[----:B------:R-:W-:Y:S05]  /*9440*/  BRA `(.L_x_65) ;  /* 0xffffffa000787947 */ /* 0x000fea000383ffff */
.L_x_68:
[----:B------:R-:W-:Y:S01]  /*9450*/  BSSY B0, `(.L_x_172) ;  /* 0x0000006000007945 */ /* 0x000fe20003800000 */
[----:B------:R-:W-:-:S07]  /*9460*/  MOV R15, 0xffffffff ;  /* 0xffffffff000f7802 */ /* 0x000fce0000000f00 */
[----:B-12--5:R-:W-:Y:S05]  /*9470*/  WARPSYNC.COLLECTIVE R15, `(.L_x_173) ;  /* 0x000000000f0c7348 */ /* 0x026fea0003c00000 */
[----:B------:R-:W-:Y:S02]  /*9480*/  ELECT P6, UR79, PT ;  /* 0x00000000004f782f */ /* 0x000fe400038c0000 */
[----:B------:R-:W-:Y:S01]  /*9490*/  MOV R14, UR79 ;  /* 0x0000004f000e7c02 */ /* 0x000fe20008000f00 */
[----:B-12--5:R-:W-:Y:S10]  /*94a0*/  ENDCOLLECTIVE ;  /* 0x000000000000791b */ /* 0x026ff40003800000 */
.L_x_173:
[----:B------:R-:W-:Y:S05]  /*94b0*/  BSYNC B0 ;  /* 0x0000000000007941 */ /* 0x000fea0003800000 */
.L_x_172:
[----:B------:R-:W-:Y:S01]  /*94c0*/  PLOP3.LUT P0, PT, P6, PT, PT, 0x80, 0x8 ;  /* 0x000000000008781c */ /* 0x000fe2000370f070 */
[----:B------:R-:W-:-:S12]  /*94d0*/  BRA `(.L_x_174) ;  /* 0xffffffa000a47947 */ /* 0x000fd8000383ffff */
.L_x_70:
[----:B--2---:R-:W-:-:S04]  /*94e0*/  MOV R0, UR5 ;  /* 0x0000000500007c02 */ /* 0x004fc80008000f00 */
[----:B------:R2:W3:Y:S03]  /*94f0*/  SYNCS.PHASECHK.TRANS64.TRYWAIT P0, [R0+URZ+0x8], R4 ;  /* 0x00000804000075a7 */ /* 0x0004e600080011ff */
[----:B---3--:R-:W-:Y:S05]  /*9500*/  @!P0 NANOSLEEP.SYNCS 0x989680 ;  /* 0x009896800000895d */ /* 0x008fea0003900000 */
[----:B------:R-:W3:Y:S02]  /*9510*/  @!P0 SYNCS.PHASECHK.TRANS64 P0, [R0+URZ+0x8], R4 ;  /* 0x00000804000085a7 */ /* 0x000ee400080010ff */
[----:B---3--:R-:W-:Y:S05]  /*9520*/  @!P0 BRA `(.L_x_70) ;  /* 0xfffffffc00ec8947 */ /* 0x008fea000383ffff */
[----:B------:R-:W-:Y:S05]  /*9530*/  BRA `(.L_x_69) ;  /* 0xffffffa000a87947 */ /* 0x000fea000383ffff */
.L_x_71:
[----:B-1----:R1:W2:Y:S02]  /*9540*/  SYNCS.PHASECHK.TRANS64.TRYWAIT P0, [R0+URZ+0xb0], R4 ;  /* 0x0000b004000075a7 */ /* 0x0022a400080011ff */
[----:B--2---:R-:W-:Y:S05]  /*9550*/  @!P0 NANOSLEEP.SYNCS 0x989680 ;  /* 0x009896800000895d */ /* 0x004fea0003900000 */
[----:B------:R-:W2:Y:S02]  /*9560*/  @!P0 SYNCS.PHASECHK.TRANS64 P0, [R0+URZ+0xb0], R4 ;  /* 0x0000b004000085a7 */ /* 0x000ea400080010ff */
[----:B--2---:R-:W-:Y:S05]  /*9570*/  @!P0 BRA `(.L_x_71) ;  /* 0xfffffffc00f08947 */ /* 0x004fea000383ffff */
[----:B------:R-:W-:Y:S05]  /*9580*/  BRA `(.L_x_175) ;  /* 0xffffffa400b47947 */ /* 0x000fea000383ffff */
.L_x_73:
[----:B------:R-:W-:-:S07]  /*9590*/  MOV R0, UR46 ;  /* 0x0000002e00007c02 */ /* 0x000fce0008000f00 */
.L_x_176:
[----:B-1----:R1:W2:Y:S02]  /*95a0*/  SYNCS.PHASECHK.TRANS64.TRYWAIT P0, [R0+URZ+0xf0], R4 ;  /* 0x0000f004000075a7 */ /* 0x0022a400080011ff */
[----:B--2---:R-:W-:Y:S05]  /*95b0*/  @!P0 NANOSLEEP.SYNCS 0x989680 ;  /* 0x009896800000895d */ /* 0x004fea0003900000 */
[----:B------:R-:W2:Y:S02]  /*95c0*/  @!P0 SYNCS.PHASECHK.TRANS64 P0, [R0+URZ+0xf0], R4 ;  /* 0x0000f004000085a7 */ /* 0x000ea400080010ff */
[----:B--2---:R-:W-:Y:S05]  /*95d0*/  @!P0 BRA `(.L_x_176) ;  /* 0xfffffffc00f08947 */ /* 0x004fea000383ffff */
[----:B------:R-:W-:Y:S05]  /*95e0*/  BRA `(.L_x_177) ;  /* 0xffffffa800007947 */ /* 0x000fea000383ffff */
.L_x_76:
[----:B------:R-:W-:Y:S07]  /*95f0*/  MOV R0, UR7 ;  /* 0x0000000700007c02 */ /* 0x000fee0008000f00 */
.L_x_178:
[----:B-1----:R1:W2:Y:S02]  /*9600*/  SYNCS.PHASECHK.TRANS64.TRYWAIT P0, [R0+URZ], R4 ;  /* 0x00000004000075a7 */ /* 0x0022a400080011ff */
[----:B--2---:R-:W-:Y:S05]  /*9610*/  @!P0 NANOSLEEP.SYNCS 0x989680 ;  /* 0x009896800000895d */ /* 0x004fea0003900000 */
[----:B------:R-:W2:Y:S02]  /*9620*/  @!P0 SYNCS.PHASECHK.TRANS64 P0, [R0+URZ], R4 ;  /* 0x00000004000085a7 */ /* 0x000ea400080010ff */
[----:B--2---:R-:W-:Y:S05]  /*9630*/  @!P0 BRA `(.L_x_178) ;  /* 0xfffffffc00f08947 */ /* 0x004fea000383ffff */
[----:B------:R-:W-:Y:S05]  /*9640*/  BRA `(.L_x_75) ;  /* 0xffffffa800147947 */ /* 0x000fea000383ffff */
.L_x_80:
[----:B-1----:R-:W-:-:S07]  /*9650*/  MOV R0, UR4 ;  /* 0x0000000400007c02 */ /* 0x002fce0008000f00 */
.L_x_179:
[----:B-1----:R1:W2:Y:S02]  /*9660*/  SYNCS.PHASECHK.TRANS64.TRYWAIT P0, [R0+URZ], R2 ;  /* 0x00000002000075a7 */ /* 0x0022a400080011ff */
[----:B--2---:R-:W-:Y:S05]  /*9670*/  @!P0 NANOSLEEP.SYNCS 0x989680 ;  /* 0x009896800000895d */ /* 0x004fea0003900000 */
[----:B------:R-:W2:Y:S02]  /*9680*/  @!P0 SYNCS.PHASECHK.TRANS64 P0, [R0+URZ], R2 ;  /* 0x00000002000085a7 */ /* 0x000ea400080010ff */
[----:B--2---:R-:W-:Y:S05]  /*9690*/  @!P0 BRA `(.L_x_179) ;  /* 0xfffffffc00f08947 */ /* 0x004fea000383ffff */
[----:B------:R-:W-:Y:S05]  /*96a0*/  BRA `(.L_x_180) ;  /* 0xffffffac00587947 */ /* 0x000fea000383ffff */
.L_x_81:
[----:B------:R-:W-:-:S07]  /*96b0*/  MOV R0, UR5 ;  /* 0x0000000500007c02 */ /* 0x000fce0008000f00 */
.L_x_181:
[----:B-1----:R1:W2:Y:S02]  /*96c0*/  SYNCS.PHASECHK.TRANS64.TRYWAIT P0, [R0+URZ], R3 ;  /* 0x00000003000075a7 */ /* 0x0022a400080011ff */
[----:B--2---:R-:W-:Y:S05]  /*96d0*/  @!P0 NANOSLEEP.SYNCS 0x989680 ;  /* 0x009896800000895d */ /* 0x004fea0003900000 */
[----:B------:R-:W2:Y:S02]  /*96e0*/  @!P0 SYNCS.PHASECHK.TRANS64 P0, [R0+URZ], R3 ;  /* 0x00000003000085a7 */ /* 0x000ea400080010ff */
[----:B--2---:R-:W-:Y:S05]  /*96f0*/  @!P0 BRA `(.L_x_181) ;  /* 0xfffffffc00f08947 */ /* 0x004fea000383ffff */
[----:B------:R-:W-:Y:S05]  /*9700*/  BRA `(.L_x_182) ;  /* 0xffffffac00647947 */ /* 0x000fea000383ffff */
.L_x_82:
[----:B------:R-:W-:-:S07]  /*9710*/  MOV R0, UR5 ;  /* 0x0000000500007c02 */ /* 0x000fce0008000f00 */
.L_x_183:
[----:B-1----:R1:W2:Y:S02]  /*9720*/  SYNCS.PHASECHK.TRANS64.TRYWAIT P0, [R0+URZ], R3 ;  /* 0x00000003000075a7 */ /* 0x0022a400080011ff */
[----:B--2---:R-:W-:Y:S05]  /*9730*/  @!P0 NANOSLEEP.SYNCS 0x989680 ;  /* 0x009896800000895d */ /* 0x004fea0003900000 */
[----:B------:R-:W2:Y:S02]  /*9740*/  @!P0 SYNCS.PHASECHK.TRANS64 P0, [R0+URZ], R3 ;  /* 0x00000003000085a7 */ /* 0x000ea400080010ff */
[----:B--2---:R-:W-:Y:S05]  /*9750*/  @!P0 BRA `(.L_x_183) ;  /* 0xfffffffc00f08947 */ /* 0x004fea000383ffff */
[----:B------:R-:W-:Y:S05]  /*9760*/  BRA `(.L_x_184) ;  /* 0xffffffac00707947 */ /* 0x000fea000383ffff */
.L_x_85:
[----:B------:R-:W-:-:S07]  /*9770*/  MOV R0, UR41 ;  /* 0x0000002900007c02 */ /* 0x000fce0008000f00 */
.L_x_185:
[----:B-1----:R1:W2:Y:S02]  /*9780*/  SYNCS.PHASECHK.TRANS64.TRYWAIT P1, [R0+URZ+0x130], R2 ;  /* 0x00013002000075a7 */ /* 0x0022a400080211ff */
[----:B--2---:R-:W-:Y:S05]  /*9790*/  @!P1 NANOSLEEP.SYNCS 0x989680 ;  /* 0x009896800000995d */ /* 0x004fea0003900000 */
[----:B------:R-:W2:Y:S02]  /*97a0*/  @!P1 SYNCS.PHASECHK.TRANS64 P1, [R0+URZ+0x130], R2 ;  /* 0x00013002000095a7 */ /* 0x000ea400080210ff */
[----:B--2---:R-:W-:Y:S05]  /*97b0*/  @!P1 BRA `(.L_x_185) ;  /* 0xfffffffc00f09947 */ /* 0x004fea000383ffff */
[----:B------:R-:W-:Y:S05]  /*97c0*/  BRA `(.L_x_186) ;  /* 0xffffffac00bc7947 */ /* 0x000fea000383ffff */
.L_x_90:
[----:B--2---:R2:W3:Y:S02]  /*97d0*/  SYNCS.PHASECHK.TRANS64.TRYWAIT P0, [R8+URZ+0xb0], R0 ;  /* 0x0000b000080075a7 */ /* 0x0044e400080011ff */
[----:B---3--:R-:W-:Y:S05]  /*97e0*/  @!P0 NANOSLEEP.SYNCS 0x989680 ;  /* 0x009896800000895d */ /* 0x008fea0003900000 */
[----:B------:R-:W3:Y:S02]  /*97f0*/  @!P0 SYNCS.PHASECHK.TRANS64 P0, [R8+URZ+0xb0], R0 ;  /* 0x0000b000080085a7 */ /* 0x000ee400080010ff */
[----:B---3--:R-:W-:Y:S05]  /*9800*/  @!P0 BRA `(.L_x_90) ;  /* 0xfffffffc00f08947 */ /* 0x008fea000383ffff */
[----:B------:R-:W-:Y:S05]  /*9810*/  BRA `(.L_x_187) ;  /* 0xffffffb000f47947 */ /* 0x000fea000383ffff */
.L_x_93:
[----:B--2---:R-:W-:Y:S07]  /*9820*/  MOV R0, UR21 ;  /* 0x0000001500007c02 */ /* 0x004fee0008000f00 */
.L_x_188:
[----:B--2---:R2:W3:Y:S02]  /*9830*/  SYNCS.PHASECHK.TRANS64.TRYWAIT P1, [R0+URZ+0xa8], R2 ;  /* 0x0000a802000075a7 */ /* 0x0044e400080211ff */
[----:B---3--:R-:W-:Y:S05]  /*9840*/  @!P1 NANOSLEEP.SYNCS 0x989680 ;  /* 0x009896800000995d */ /* 0x008fea0003900000 */
[----:B------:R-:W3:Y:S02]  /*9850*/  @!P1 SYNCS.PHASECHK.TRANS64 P1, [R0+URZ+0xa8], R2 ;  /* 0x0000a802000095a7 */ /* 0x000ee400080210ff */
[----:B---3--:R-:W-:Y:S05]  /*9860*/  @!P1 BRA `(.L_x_188) ;  /* 0xfffffffc00f09947 */ /* 0x008fea000383ffff */
[----:B------:R-:W-:Y:S05]  /*9870*/  BRA `(.L_x_92) ;  /* 0xffffffb800707947 */ /* 0x000fea000383ffff */
.L_x_96:
[----:B--2---:R-:W-:Y:S07]  /*9880*/  MOV R0, UR21 ;  /* 0x0000001500007c02 */ /* 0x004fee0008000f00 */
.L_x_189:
[----:B--2---:R2:W3:Y:S02]  /*9890*/  SYNCS.PHASECHK.TRANS64.TRYWAIT P0, [R0+URZ+0x80], R4 ;  /* 0x00008004000075a7 */ /* 0x0044e400080011ff */
[----:B---3--:R-:W-:Y:S05]  /*98a0*/  @!P0 NANOSLEEP.SYNCS 0x989680 ;  /* 0x009896800000895d */ /* 0x008fea0003900000 */
[----:B------:R-:W3:Y:S02]  /*98b0*/  @!P0 SYNCS.PHASECHK.TRANS64 P0, [R0+URZ+0x80], R4 ;  /* 0x00008004000085a7 */ /* 0x000ee400080010ff */
[----:B---3--:R-:W-:Y:S05]  /*98c0*/  @!P0 BRA `(.L_x_189) ;  /* 0xfffffffc00f08947 */ /* 0x008fea000383ffff */
[----:B------:R-:W-:Y:S05]  /*98d0*/  BRA `(.L_x_190) ;  /* 0xffffffb800c87947 */ /* 0x000fea000383ffff */
.L_x_97:
[----:B------:R-:W-:Y:S07]  /*98e0*/  MOV R0, UR21 ;  /* 0x0000001500007c02 */ /* 0x000fee0008000f00 */
.L_x_191:
[----:B--2---:R2:W3:Y:S02]  /*98f0*/  SYNCS.PHASECHK.TRANS64.TRYWAIT P0, [R0+URZ+0x88], R4 ;  /* 0x00008804000075a7 */ /* 0x0044e400080011ff */
[----:B---3--:R-:W-:Y:S05]  /*9900*/  @!P0 NANOSLEEP.SYNCS 0x989680 ;  /* 0x009896800000895d */ /* 0x008fea0003900000 */
[----:B------:R-:W3:Y:S02]  /*9910*/  @!P0 SYNCS.PHASECHK.TRANS64 P0, [R0+URZ+0x88], R4 ;  /* 0x00008804000085a7 */ /* 0x000ee400080010ff */
[----:B---3--:R-:W-:Y:S05]  /*9920*/  @!P0 BRA `(.L_x_191) ;  /* 0xfffffffc00f08947 */ /* 0x008fea000383ffff */
[----:B------:R-:W-:Y:S05]  /*9930*/  BRA `(.L_x_192) ;  /* 0xffffffbc00247947 */ /* 0x000fea000383ffff */
.L_x_98:
[----:B------:R-:W-:Y:S07]  /*9940*/  MOV R0, UR21 ;  /* 0x0000001500007c02 */ /* 0x000fee0008000f00 */
.L_x_193:
[----:B--2---:R2:W3:Y:S02]  /*9950*/  SYNCS.PHASECHK.TRANS64.TRYWAIT P0, [R0+URZ+0x90], R4 ;  /* 0x00009004000075a7 */ /* 0x0044e400080011ff */
[----:B---3--:R-:W-:Y:S05]  /*9960*/  @!P0 NANOSLEEP.SYNCS 0x989680 ;  /* 0x009896800000895d */ /* 0x008fea0003900000 */
[----:B------:R-:W3:Y:S02]  /*9970*/  @!P0 SYNCS.PHASECHK.TRANS64 P0, [R0+URZ+0x90], R4 ;  /* 0x00009004000085a7 */ /* 0x000ee400080010ff */
[----:B---3--:R-:W-:Y:S05]  /*9980*/  @!P0 BRA `(.L_x_193) ;  /* 0xfffffffc00f08947 */ /* 0x008fea000383ffff */
[----:B------:R-:W-:Y:S05]  /*9990*/  BRA `(.L_x_194) ;  /* 0xffffffbc00847947 */ /* 0x000fea000383ffff */
.L_x_99:
[----:B------:R-:W-:Y:S07]  /*99a0*/  MOV R0, UR21 ;  /* 0x0000001500007c02 */ /* 0x000fee0008000f00 */
.L_x_195:
[----:B--2---:R2:W3:Y:S02]  /*99b0*/  SYNCS.PHASECHK.TRANS64.TRYWAIT P0, [R0+URZ+0x98], R4 ;  /* 0x00009804000075a7 */ /* 0x0044e400080011ff */
[----:B---3--:R-:W-:Y:S05]  /*99c0*/  @!P0 NANOSLEEP.SYNCS 0x989680 ;  /* 0x009896800000895d */ /* 0x008fea0003900000 */
[----:B------:R-:W3:Y:S02]  /*99d0*/  @!P0 SYNCS.PHASECHK.TRANS64 P0, [R0+URZ+0x98], R4 ;  /* 0x00009804000085a7 */ /* 0x000ee400080010ff */
[----:B---3--:R-:W-:Y:S05]  /*99e0*/  @!P0 BRA `(.L_x_195) ;  /* 0xfffffffc00f08947 */ /* 0x008fea000383ffff */
[----:B------:R-:W-:Y:S05]  /*99f0*/  BRA `(.L_x_196) ;  /* 0xffffffbc00ec7947 */ /* 0x000fea000383ffff */
.L_x_101:
[----:B------:R-:W-:-:S07]  /*9a00*/  MOV R0, UR21 ;  /* 0x0000001500007c02 */ /* 0x000fce0008000f00 */
.L_x_197:
[----:B---3--:R3:W4:Y:S02]  /*9a10*/  SYNCS.PHASECHK.TRANS64.TRYWAIT P0, [R0+URZ+0x80], R2 ;  /* 0x00008002000075a7 */ /* 0x00872400080011ff */
[----:B----4-:R-:W-:Y:S05]  /*9a20*/  @!P0 NANOSLEEP.SYNCS 0x989680 ;  /* 0x009896800000895d */ /* 0x010fea0003900000 */
[----:B------:R-:W4:Y:S02]  /*9a30*/  @!P0 SYNCS.PHASECHK.TRANS64 P0, [R0+URZ+0x80], R2 ;  /* 0x00008002000085a7 */ /* 0x000f2400080010ff */
[----:B----4-:R-:W-:Y:S05]  /*9a40*/  @!P0 BRA `(.L_x_197) ;  /* 0xfffffffc00f08947 */ /* 0x010fea000383ffff */
[----:B------:R-:W-:Y:S05]  /*9a50*/  BRA `(.L_x_198) ;  /* 0xffffffc000787947 */ /* 0x000fea000383ffff */
.L_x_102:
[----:B---3--:R-:W-:-:S07]  /*9a60*/  MOV R0, UR21 ;  /* 0x0000001500007c02 */ /* 0x008fce0008000f00 */
.L_x_199:
[----:B---3--:R3:W4:Y:S02]  /*9a70*/  SYNCS.PHASECHK.TRANS64.TRYWAIT P0, [R0+URZ+0x88], R2 ;  /* 0x00008802000075a7 */ /* 0x00872400080011ff */
[----:B----4-:R-:W-:Y:S05]  /*9a80*/  @!P0 NANOSLEEP.SYNCS 0x989680 ;  /* 0x009896800000895d */ /* 0x010fea0003900000 */
[----:B------:R-:W4:Y:S02]  /*9a90*/  @!P0 SYNCS.PHASECHK.TRANS64 P0, [R0+URZ+0x88], R2 ;  /* 0x00008802000085a7 */ /* 0x000f2400080010ff */
[----:B----4-:R-:W-:Y:S05]  /*9aa0*/  @!P0 BRA `(.L_x_199) ;  /* 0xfffffffc00f08947 */ /* 0x010fea000383ffff */
[----:B------:R-:W-:Y:S05]  /*9ab0*/  BRA `(.L_x_200) ;  /* 0xffffffc000687947 */ /* 0x000fea000383ffff */
.L_x_103:
[----:B---3--:R-:W-:-:S07]  /*9ac0*/  MOV R0, UR21 ;  /* 0x0000001500007c02 */ /* 0x008fce0008000f00 */
.L_x_201:
[----:B---3--:R3:W4:Y:S02]  /*9ad0*/  SYNCS.PHASECHK.TRANS64.TRYWAIT P0, [R0+URZ+0x90], R2 ;  /* 0x00009002000075a7 */ /* 0x00872400080011ff */
[----:B----4-:R-:W-:Y:S05]  /*9ae0*/  @!P0 NANOSLEEP.SYNCS 0x989680 ;  /* 0x009896800000895d */ /* 0x010fea0003900000 */
[----:B------:R-:W4:Y:S02]  /*9af0*/  @!P0 SYNCS.PHASECHK.TRANS64 P0, [R0+URZ+0x90], R2 ;  /* 0x00009002000085a7 */ /* 0x000f2400080010ff */
[----:B----4-:R-:W-:Y:S05]  /*9b00*/  @!P0 BRA `(.L_x_201) ;  /* 0xfffffffc00f08947 */ /* 0x010fea000383ffff */
[----:B------:R-:W-:Y:S05]  /*9b10*/  BRA `(.L_x_202) ;  /* 0xffffffc000587947 */ /* 0x000fea000383ffff */
.L_x_105:
[----:B-1----:R1:W2:Y:S02]  /*9b20*/  SYNCS.PHASECHK.TRANS64.TRYWAIT P0, [R3+URZ+0xb0], R0 ;  /* 0x0000b000030075a7 */ /* 0x0022a400080011ff */
[----:B--2---:R-:W-:Y:S05]  /*9b30*/  @!P0 NANOSLEEP.SYNCS 0x989680 ;  /* 0x009896800000895d */ /* 0x004fea0003900000 */
[----:B------:R-:W2:Y:S02]  /*9b40*/  @!P0 SYNCS.PHASECHK.TRANS64 P0, [R3+URZ+0xb0], R0 ;  /* 0x0000b000030085a7 */ /* 0x000ea400080010ff */
[----:B--2---:R-:W-:Y:S05]  /*9b50*/  @!P0 BRA `(.L_x_105) ;  /* 0xfffffffc00f08947 */ /* 0x004fea000383ffff */
[----:B------:R-:W-:Y:S05]  /*9b60*/  BRA `(.L_x_203) ;  /* 0xffffffc400307947 */ /* 0x000fea000383ffff */
.L_x_116:
[----:B-1----:R-:W-:Y:S04]  /*9b70*/  MOV R2, UR43 ;  /* 0x0000002b00027c02 */ /* 0x002fe80008000f00 */
[----:B------:R1:W2:Y:S03]  /*9b80*/  SYNCS.PHASECHK.TRANS64.TRYWAIT P1, [R2+URZ+0x60], R3 ;  /* 0x00006003020075a7 */ /* 0x0002a600080211ff */
[----:B--2---:R-:W-:Y:S05]  /*9b90*/  @!P1 NANOSLEEP.SYNCS 0x989680 ;  /* 0x009896800000995d */ /* 0x004fea0003900000 */
[----:B------:R-:W2:Y:S02]  /*9ba0*/  @!P1 SYNCS.PHASECHK.TRANS64 P1, [R2+URZ+0x60], R3 ;  /* 0x00006003020095a7 */ /* 0x000ea400080210ff */
[----:B--2---:R-:W-:Y:S05]  /*9bb0*/  @!P1 BRA `(.L_x_116) ;  /* 0xfffffffc00ec9947 */ /* 0x004fea000383ffff */
[----:B------:R-:W-:Y:S05]  /*9bc0*/  BRA `(.L_x_115) ;  /* 0xffffffd000a07947 */ /* 0x000fea000383ffff */
.L_x_118:
[----:B-1----:R1:W4:Y:S02]  /*9bd0*/  SYNCS.PHASECHK.TRANS64.TRYWAIT P0, [R70+URZ+0xd0], R0 ;  /* 0x0000d000460075a7 */ /* 0x00232400080011ff */
[----:B----4-:R-:W-:Y:S05]  /*9be0*/  @!P0 NANOSLEEP.SYNCS 0x989680 ;  /* 0x009896800000895d */ /* 0x010fea0003900000 */
[----:B------:R-:W4:Y:S02]  /*9bf0*/  @!P0 SYNCS.PHASECHK.TRANS64 P0, [R70+URZ+0xd0], R0 ;  /* 0x0000d000460085a7 */ /* 0x000f2400080010ff */
[----:B----4-:R-:W-:Y:S05]  /*9c00*/  @!P0 BRA `(.L_x_118) ;  /* 0xfffffffc00f08947 */ /* 0x010fea000383ffff */
[----:B------:R-:W-:Y:S05]  /*9c10*/  BRA `(.L_x_117) ;  /* 0xffffffd000c87947 */ /* 0x000fea000383ffff */
.L_x_127:
[----:B-1----:R1:W3:Y:S02]  /*9c20*/  SYNCS.PHASECHK.TRANS64.TRYWAIT P0, [R2+URZ+0x60], R0 ;  /* 0x00006000020075a7 */ /* 0x0022e400080011ff */
[----:B---3--:R-:W-:Y:S05]  /*9c30*/  @!P0 NANOSLEEP.SYNCS 0x989680 ;  /* 0x009896800000895d */ /* 0x008fea0003900000 */
[----:B------:R-:W3:Y:S02]  /*9c40*/  @!P0 SYNCS.PHASECHK.TRANS64 P0, [R2+URZ+0x60], R0 ;  /* 0x00006000020085a7 */ /* 0x000ee400080010ff */
[----:B---3--:R-:W-:Y:S05]  /*9c50*/  @!P0 BRA `(.L_x_127) ;  /* 0xfffffffc00f08947 */ /* 0x008fea000383ffff */
[----:B------:R-:W-:Y:S05]  /*9c60*/  BRA `(.L_x_126) ;  /* 0xffffffd800787947 */ /* 0x000fea000383ffff */
.L_x_135:
[----:B-1----:R1:W3:Y:S02]  /*9c70*/  SYNCS.PHASECHK.TRANS64.TRYWAIT P0, [R0+URZ+0x60], R6 ;  /* 0x00006006000075a7 */ /* 0x0022e400080011ff */
[----:B---3--:R-:W-:Y:S05]  /*9c80*/  @!P0 NANOSLEEP.SYNCS 0x989680 ;  /* 0x009896800000895d */ /* 0x008fea0003900000 */
[----:B------:R-:W3:Y:S02]  /*9c90*/  @!P0 SYNCS.PHASECHK.TRANS64 P0, [R0+URZ+0x60], R6 ;  /* 0x00006006000085a7 */ /* 0x000ee400080010ff */
[----:B---3--:R-:W-:Y:S05]  /*9ca0*/  @!P0 BRA `(.L_x_135) ;  /* 0xfffffffc00f08947 */ /* 0x008fea000383ffff */
[----:B------:R-:W-:Y:S05]  /*9cb0*/  BRA `(.L_x_134) ;  /* 0xffffffe000507947 */ /* 0x000fea000383ffff */
.L_x_143:
[----:B-1----:R1:W3:Y:S02]  /*9cc0*/  SYNCS.PHASECHK.TRANS64.TRYWAIT P0, [R0+URZ+0x60], R5 ;  /* 0x00006005000075a7 */ /* 0x0022e400080011ff */
[----:B---3--:R-:W-:Y:S05]  /*9cd0*/  @!P0 NANOSLEEP.SYNCS 0x989680 ;  /* 0x009896800000895d */ /* 0x008fea0003900000 */
[----:B------:R-:W3:Y:S02]  /*9ce0*/  @!P0 SYNCS.PHASECHK.TRANS64 P0, [R0+URZ+0x60], R5 ;  /* 0x00006005000085a7 */ /* 0x000ee400080010ff */
[----:B---3--:R-:W-:Y:S05]  /*9cf0*/  @!P0 BRA `(.L_x_143) ;  /* 0xfffffffc00f08947 */ /* 0x008fea000383ffff */
[----:B------:R-:W-:Y:S05]  /*9d00*/  BRA `(.L_x_142) ;  /* 0xffffffe800287947 */ /* 0x000fea000383ffff */
        .weak           $__internal_0_$__cuda_sm10x_tcgen05_guardrail_trap_col_being_dealloced_not_returned_by_alloc
        .type           $__internal_0_$__cuda_sm10x_tcgen05_guardrail_trap_col_being_dealloced_not_returned_by_alloc,@function
        .size           $__internal_0_$__cuda_sm10x_tcgen05_guardrail_trap_col_being_dealloced_not_returned_by_alloc,($__internal_1_$__cuda_sm10x_tcgen05_guardrail_trap_phase_invalid_during_alloc - $__internal_0_$__cuda_sm10x_tcgen05_guardrail_trap_col_being_dealloced_not_returned_by_alloc)
$__internal_0_$__cuda_sm10x_tcgen05_guardrail_trap_col_being_dealloced_not_returned_by_alloc:
[----:B------:R-:W-:Y:S05]  /*9d10*/  BPT.TRAP 0x1 ;  /* 0x000000040000795c */ /* 0x000fea0000300000 */
[----:B------:R-:W-:-:S04]  /*9d20*/  HFMA2 R3, -RZ, RZ, 0, 0 ;  /* 0x00000000ff037431 */ /* 0x000fc800000001ff */
[----:B------:R-:W-:Y:S05]  /*9d30*/  RET.REL.NODEC R2 `(_ZN7cutlass13device_kernelINS_4gemm6kernel13GemmUniversalIN4cute5tupleIJiiiiEEENS1_10collective13CollectiveMmaINS1_35MainloopSm100TmaUmmaWarpSpecializedILi6ELi2ELi4ENS5_IJNS4_1CILi8EEENSA_ILi1EEESC_EEEEENS5_IJNSA_ILi128EEESF_NSA_ILi64EEEEEEfNS5_IJlSC_lEEEfSI_NS4_8TiledMMAINS4_8MMA_AtomIJNS4_23SM100_MMA_TF32_2x1SM_SSINS_10tfloat32_tESM_fLi128ELi128ELNS4_4UMMA5MajorE0ELSO_0ELNSN_7ScaleInE0ELSP_0EEEEEENS4_6LayoutINS5_IJSC_SC_SC_EEENS5_IJNSA_ILi0EEESU_SU_EEEEENS5_IJNS4_10UnderscoreESX_SX_EEEEENS4_18SM100_TMA_2SM_LOADENS4_14ComposedLayoutINS4_7SwizzleILi3ELi4ELi3EEENS4_18smem_ptr_flag_bitsILi32EEENSS_INS5_IJSB_NSA_ILi32EEEEEENS5_IJS16_SC_EEEEEEEvNS4_8identityENS4_28SM100_TMA_2SM_LOAD_MULTICASTES1A_vS1B_EENS_8epilogue10collective18CollectiveEpilogueINS1E_23Sm100TmaWarpSpecializedILi4ELi2ELi16ELb1ELb0EEEJNS5_IJSG_SF_SG_EEENS5_IJNSS_ISG_SC_EENSS_INS5_IJNSA_ILi16EEENSA_ILi2EEEEEENS5_IJSC_SG_EEEEEEEEfSI_fSI_NS1E_6fusion15FusionCallbacksIS1I_NS1R_17LinearCombinationIffffLNS_15FloatRoundStyleE2EEES1J_S1Q_JEEENS4_5SM1004TMEM4LOAD26SM100_TMEM_LOAD_32dp32b16xENS4_13SM90_TMA_LOADENS11_INS12_ILi2ELi4ELi3EEES15_NSS_INS5_IJSB_S1L_EEENS5_IJS1L_SC_EEEEEEENS4_39AutoVectorizingCopyWithAssumedAlignmentILi128EEENS4_14SM90_TMA_STOREES26_S28_S28_EEEvvEEEEvNT_6ParamsE) ;  /* 0xffffff6002b07950 */ /* 0x000fea0003c3ffff */
        .weak           $__internal_1_$__cuda_sm10x_tcgen05_guardrail_trap_phase_invalid_during_alloc
        .type           $__internal_1_$__cuda_sm10x_tcgen05_guardrail_trap_phase_invalid_during_alloc,@function
        .size           $__internal_1_$__cuda_sm10x_tcgen05_guardrail_trap_phase_invalid_during_alloc,($__internal_2_$__cuda_sm10x_tcgen05_guardrail_trap_unallocated_columns_being_dealloced - $__internal_1_$__cuda_sm10x_tcgen05_guardrail_trap_phase_invalid_during_alloc)
$__internal_1_$__cuda_sm10x_tcgen05_guardrail_trap_phase_invalid_during_alloc:
[----:B------:R-:W-:Y:S05]  /*9d40*/  BPT.TRAP 0x1 ;  /* 0x000000040000795c */ /* 0x000fea0000300000 */
[----:B------:R-:W-:-:S04]  /*9d50*/  MOV R5, 0x0 ;  /* 0x0000000000057802 */ /* 0x000fc80000000f00 */
[----:B------:R-:W-:Y:S05]  /*9d60*/  RET.REL.NODEC R4 `(_ZN7cutlass13device_kernelINS_4gemm6kernel13GemmUniversalIN4cute5tupleIJiiiiEEENS1_10collective13CollectiveMmaINS1_35MainloopSm100TmaUmmaWarpSpecializedILi6ELi2ELi4ENS5_IJNS4_1CILi8EEENSA_ILi1EEESC_EEEEENS5_IJNSA_ILi128EEESF_NSA_ILi64EEEEEEfNS5_IJlSC_lEEEfSI_NS4_8TiledMMAINS4_8MMA_AtomIJNS4_23SM100_MMA_TF32_2x1SM_SSINS_10tfloat32_tESM_fLi128ELi128ELNS4_4UMMA5MajorE0ELSO_0ELNSN_7ScaleInE0ELSP_0EEEEEENS4_6LayoutINS5_IJSC_SC_SC_EEENS5_IJNSA_ILi0EEESU_SU_EEEEENS5_IJNS4_10UnderscoreESX_SX_EEEEENS4_18SM100_TMA_2SM_LOADENS4_14ComposedLayoutINS4_7SwizzleILi3ELi4ELi3EEENS4_18smem_ptr_flag_bitsILi32EEENSS_INS5_IJSB_NSA_ILi32EEEEEENS5_IJS16_SC_EEEEEEEvNS4_8identityENS4_28SM100_TMA_2SM_LOAD_MULTICASTES1A_vS1B_EENS_8epilogue10collective18CollectiveEpilogueINS1E_23Sm100TmaWarpSpecializedILi4ELi2ELi16ELb1ELb0EEEJNS5_IJSG_SF_SG_EEENS5_IJNSS_ISG_SC_EENSS_INS5_IJNSA_ILi16EEENSA_ILi2EEEEEENS5_IJSC_SG_EEEEEEEEfSI_fSI_NS1E_6fusion15FusionCallbacksIS1I_NS1R_17LinearCombinationIffffLNS_15FloatRoundStyleE2EEES1J_S1Q_JEEENS4_5SM1004TMEM4LOAD26SM100_TMEM_LOAD_32dp32b16xENS4_13SM90_TMA_LOADENS11_INS12_ILi2ELi4ELi3EEES15_NSS_INS5_IJSB_S1L_EEENS5_IJS1L_SC_EEEEEEENS4_39AutoVectorizingCopyWithAssumedAlignmentILi128EEENS4_14SM90_TMA_STOREES26_S28_S28_EEEvvEEEEvNT_6ParamsE) ;  /* 0xffffff6004a47950 */ /* 0x000fea0003c3ffff */
        .weak           $__internal_2_$__cuda_sm10x_tcgen05_guardrail_trap_unallocated_columns_being_dealloced
        .type           $__internal_2_$__cuda_sm10x_tcgen05_guardrail_trap_unallocated_columns_being_dealloced,@function
        .size           $__internal_2_$__cuda_sm10x_tcgen05_guardrail_trap_unallocated_columns_being_dealloced,(.L_x_205 - $__internal_2_$__cuda_sm10x_tcgen05_guardrail_trap_unallocated_columns_being_dealloced)
$__internal_2_$__cuda_sm10x_tcgen05_guardrail_trap_unallocated_columns_being_dealloced:
[----:B------:R-:W-:Y:S05]  /*9d70*/  BPT.TRAP 0x1 ;  /* 0x000000040000795c */ /* 0x000fea0000300000 */
[----:B------:R-:W-:-:S04]  /*9d80*/  HFMA2 R3, -RZ, RZ, 0, 0 ;  /* 0x00000000ff037431 */ /* 0x000fc800000001ff */
[----:B------:R-:W-:Y:S05]  /*9d90*/  RET.REL.NODEC R2 `(_ZN7cutlass13device_kernelINS_4gemm6kernel13GemmUniversalIN4cute5tupleIJiiiiEEENS1_10collective13CollectiveMmaINS1_35MainloopSm100TmaUmmaWarpSpecializedILi6ELi2ELi4ENS5_IJNS4_1CILi8EEENSA_ILi1EEESC_EEEEENS5_IJNSA_ILi128EEESF_NSA_ILi64EEEEEEfNS5_IJlSC_lEEEfSI_NS4_8TiledMMAINS4_8MMA_AtomIJNS4_23SM100_MMA_TF32_2x1SM_SSINS_10tfloat32_tESM_fLi128ELi128ELNS4_4UMMA5MajorE0ELSO_0ELNSN_7ScaleInE0ELSP_0EEEEEENS4_6LayoutINS5_IJSC_SC_SC_EEENS5_IJNSA_ILi0EEESU_SU_EEEEENS5_IJNS4_10UnderscoreESX_SX_EEEEENS4_18SM100_TMA_2SM_LOADENS4_14ComposedLayoutINS4_7SwizzleILi3ELi4ELi3EEENS4_18smem_ptr_flag_bitsILi32EEENSS_INS5_IJSB_NSA_ILi32EEEEEENS5_IJS16_SC_EEEEEEEvNS4_8identityENS4_28SM100_TMA_2SM_LOAD_MULTICASTES1A_vS1B_EENS_8epilogue10collective18CollectiveEpilogueINS1E_23Sm100TmaWarpSpecializedILi4ELi2ELi16ELb1ELb0EEEJNS5_IJSG_SF_SG_EEENS5_IJNSS_ISG_SC_EENSS_INS5_IJNSA_ILi16EEENSA_ILi2EEEEEENS5_IJSC_SG_EEEEEEEEfSI_fSI_NS1E_6fusion15FusionCallbacksIS1I_NS1R_17LinearCombinationIffffLNS_15FloatRoundStyleE2EEES1J_S1Q_JEEENS4_5SM1004TMEM4LOAD26SM100_TMEM_LOAD_32dp32b16xENS4_13SM90_TMA_LOADENS11_INS12_ILi2ELi4ELi3EEES15_NSS_INS5_IJSB_S1L_EEENS5_IJS1L_SC_EEEEEEENS4_39AutoVectorizingCopyWithAssumedAlignmentILi128EEENS4_14SM90_TMA_STOREES26_S28_S28_EEEvvEEEEvNT_6ParamsE) ;  /* 0xffffff6002987950 */ /* 0x000fea0003c3ffff */
.L_x_204:
[----:B------:R-:W-:-:S00]  /*9da0*/  BRA `(.L_x_204) ;  /* 0xfffffffc00fc7947 */ /* 0x000fc0000383ffff */
[----:B------:R-:W-:-:S00]  /*9db0*/  NOP ;  /* 0x0000000000007918 */ /* 0x000fc00000000000 */
        /* <DEDUP_REMOVED lines=12> */
.L_x_205:


//--------------------- .nv.global.init           --------------------------
	.section	.nv.global.init,"aw",@progbits
.nv.global.init:
	.type		$str$27,@object
	.size		$str$27,($str$28 - $str$27)
$str$27:
        /*0000*/ 	.byte	0x28, 0x61, 0x64, 0x64, 0x72, 0x65, 0x73, 0x73, 0x20, 0x26, 0x20, 0x6d, 0x61, 0x73, 0x6b, 0x29
        /*0010*/ 	.byte	0x20, 0x3d, 0x3d, 0x20, 0x30, 0x00
	.type		$str$28,@object
	.size		$str$28,($str$26 - $str$28)
$str$28:
        /*0016*/ 	.byte	0x2f, 0x74, 0x6d, 0x70, 0x2f, 0x63, 0x75, 0x74, 0x6c, 0x61, 0x73, 0x73, 0x5f, 0x73, 0x77, 0x65
        /*0026*/ 	.byte	0x65, 0x70, 0x5f, 0x73, 0x72, 0x63, 0x2f, 0x69, 0x6e, 0x63, 0x6c, 0x75, 0x64, 0x65, 0x2f, 0x63
        /*0036*/ 	.byte	0x75, 0x74, 0x65, 0x2f, 0x70, 0x6f, 0x69, 0x6e, 0x74, 0x65, 0x72, 0x5f, 0x66, 0x6c, 0x61, 0x67
        /*0046*/ 	.byte	0x67, 0x65, 0x64, 0x2e, 0x68, 0x70, 0x70, 0x00
	.type		$str$26,@object
	.size		$str$26,($str$25 - $str$26)
$str$26:
        /*004e*/ 	.byte	0x2f, 0x74, 0x6d, 0x70, 0x2f, 0x63, 0x75, 0x74, 0x6c, 0x61, 0x73, 0x73, 0x5f, 0x73, 0x77, 0x65
        /*005e*/ 	.byte	0x65, 0x70, 0x5f, 0x73, 0x72, 0x63, 0x2f, 0x69, 0x6e, 0x63, 0x6c, 0x75, 0x64, 0x65, 0x2f, 0x63
        /*006e*/ 	.byte	0x75, 0x74, 0x65, 0x2f, 0x61, 0x74, 0x6f, 0x6d, 0x2f, 0x63, 0x6f, 0x70, 0x79, 0x5f, 0x74, 0x72
        /*007e*/ 	.byte	0x61, 0x69, 0x74, 0x73, 0x5f, 0x73, 0x6d, 0x31, 0x30, 0x30, 0x2e, 0x68, 0x70, 0x70, 0x00
	.type		$str$25,@object
	.size		$str$25,(__unnamed_1 - $str$25)
$str$25:
        /*008d*/ 	.byte	0x28, 0x28, 0x75, 0x69, 0x6e, 0x74, 0x33, 0x32, 0x5f, 0x74, 0x28, 0x74, 0x68, 0x72, 0x65, 0x61
        /*009d*/ 	.byte	0x64, 0x49, 0x64, 0x78, 0x2e, 0x78, 0x29, 0x20, 0x2f, 0x20, 0x33, 0x32, 0x29, 0x20, 0x25, 0x20
        /*00ad*/ 	.byte	0x34, 0x29, 0x20, 0x3d, 0x3d, 0x20, 0x28, 0x28, 0x28, 0x74, 0x6d, 0x65, 0x6d, 0x5f, 0x61, 0x64
        /*00bd*/ 	.byte	0x64, 0x72, 0x20, 0x3e, 0x3e, 0x20, 0x31, 0x36, 0x29, 0x20, 0x2f, 0x20, 0x33, 0x32, 0x29, 0x20
        /*00cd*/ 	.byte	0x25, 0x20, 0x34, 0x29, 0x00
	.type		__unnamed_1,@object
	.size		__unnamed_1,(__unnamed_2 - __unnamed_1)
__unnamed_1:
        /*00d2*/ 	.byte	0x61, 0x75, 0x74, 0x6f, 0x20, 0x63, 0x75, 0x74, 0x65, 0x3a, 0x3a, 0x61, 0x73, 0x5f, 0x70, 0x6f
        /* <DEDUP_REMOVED lines=23> */
        /*0252*/ 	.byte	0x3a, 0x3a, 0x43, 0x3c, 0x32, 0x30, 0x34, 0x38, 0x3e, 0x3e, 0x3e, 0x3e, 0x5d, 0x00
	.type		__unnamed_2,@object
	.size		__unnamed_2,(.L_2 - __unnamed_2)
__unnamed_2:
        /* <DEDUP_REMOVED lines=42> */
        /*0500*/ 	.byte	0x3e, 0x5d, 0x00
.L_2:


//--------------------- .nv.shared._ZN7cutlass13device_kernelINS_4gemm6kernel13GemmUniversalIN4cute5tupleIJiiiiEEENS1_10collective13CollectiveMmaINS1_35MainloopSm100TmaUmmaWarpSpecializedILi6ELi2ELi4ENS5_IJNS4_1CILi8EEENSA_ILi1EEESC_EEEEENS5_IJNSA_ILi128EEESF_NSA_ILi64EEEEEEfNS5_IJlSC_lEEEfSI_NS4_8TiledMMAINS4_8MMA_AtomIJNS4_23SM100_MMA_TF32_2x1SM_SSINS_10tfloat32_tESM_fLi128ELi128ELNS4_4UMMA5MajorE0ELSO_0ELNSN_7ScaleInE0ELSP_0EEEEEENS4_6LayoutINS5_IJSC_SC_SC_EEENS5_IJNSA_ILi0EEESU_SU_EEEEENS5_IJNS4_10UnderscoreESX_SX_EEEEENS4_18SM100_TMA_2SM_LOADENS4_14ComposedLayoutINS4_7SwizzleILi3ELi4ELi3EEENS4_18smem_ptr_flag_bitsILi32EEENSS_INS5_IJSB_NSA_ILi32EEEEEENS5_IJS16_SC_EEEEEEEvNS4_8identityENS4_28SM100_TMA_2SM_LOAD_MULTICASTES1A_vS1B_EENS_8epilogue10collective18CollectiveEpilogueINS1E_23Sm100TmaWarpSpecializedILi4ELi2ELi16ELb1ELb0EEEJNS5_IJSG_SF_SG_EEENS5_IJNSS_ISG_SC_EENSS_INS5_IJNSA_ILi16EEENSA_ILi2EEEEEENS5_IJSC_SG_EEEEEEEEfSI_fSI_NS1E_6fusion15FusionCallbacksIS1I_NS1R_17LinearCombinationIffffLNS_15FloatRoundStyleE2EEES1J_S1Q_JEEENS4_5SM1004TMEM4LOAD26SM100_TMEM_LOAD_32dp32b16xENS4_13SM90_TMA_LOADENS11_INS12_ILi2ELi4ELi3EEES15_NSS_INS5_IJSB_S1L_EEENS5_IJS1L_SC_EEEEEEENS4_39AutoVectorizingCopyWithAssumedAlignmentILi128EEENS4_14SM90_TMA_STOREES26_S28_S28_EEEvvEEEEvNT_6ParamsE --------------------------
	.section	.nv.shared._ZN7cutlass13device_kernelINS_4gemm6kernel13GemmUniversalIN4cute5tupleIJiiiiEEENS1_10collective13CollectiveMmaINS1_35MainloopSm100TmaUmmaWarpSpecializedILi6ELi2ELi4ENS5_IJNS4_1CILi8EEENSA_ILi1EEESC_EEEEENS5_IJNSA_ILi128EEESF_NSA_ILi64EEEEEEfNS5_IJlSC_lEEEfSI_NS4_8TiledMMAINS4_8MMA_AtomIJNS4_23SM100_MMA_TF32_2x1SM_SSINS_10tfloat32_tESM_fLi128ELi128ELNS4_4UMMA5MajorE0ELSO_0ELNSN_7ScaleInE0ELSP_0EEEEEENS4_6LayoutINS5_IJSC_SC_SC_EEENS5_IJNSA_ILi0EEESU_SU_EEEEENS5_IJNS4_10UnderscoreESX_SX_EEEEENS4_18SM100_TMA_2SM_LOADENS4_14ComposedLayoutINS4_7SwizzleILi3ELi4ELi3EEENS4_18smem_ptr_flag_bitsILi32EEENSS_INS5_IJSB_NSA_ILi32EEEEEENS5_IJS16_SC_EEEEEEEvNS4_8identityENS4_28SM100_TMA_2SM_LOAD_MULTICASTES1A_vS1B_EENS_8epilogue10collective18CollectiveEpilogueINS1E_23Sm100TmaWarpSpecializedILi4ELi2ELi16ELb1ELb0EEEJNS5_IJSG_SF_SG_EEENS5_IJNSS_ISG_SC_EENSS_INS5_IJNSA_ILi16EEENSA_ILi2EEEEEENS5_IJSC_SG_EEEEEEEEfSI_fSI_NS1E_6fusion15FusionCallbacksIS1I_NS1R_17LinearCombinationIffffLNS_15FloatRoundStyleE2EEES1J_S1Q_JEEENS4_5SM1004TMEM4LOAD26SM100_TMEM_LOAD_32dp32b16xENS4_13SM90_TMA_LOADENS11_INS12_ILi2ELi4ELi3EEES15_NSS_INS5_IJSB_S1L_EEENS5_IJS1L_SC_EEEEEEENS4_39AutoVectorizingCopyWithAssumedAlignmentILi128EEENS4_14SM90_TMA_STOREES26_S28_S28_EEEvvEEEEvNT_6ParamsE,"aw",@nobits
	.sectionflags	@""
	.align	16
	.zero		1024


//--------------------- .nv.shared.reserved.0     --------------------------
	.section	.nv.shared.reserved.0,"aw",@nobits
	.weak		__nv_reservedSMEM_offset_0_alias
	.size		__nv_reservedSMEM_offset_0_alias, 0, 64
	.other		__nv_reservedSMEM_offset_0_alias,@"STO_CUDA_RESERVED_SHARED STV_DEFAULT"
__nv_reservedSMEM_offset_0_alias:
	.zero		0
.nv.shared.reserved.0:
	.zero		64
	.weak		__nv_reservedSMEM_tcgen05_partition
	.type		__nv_reservedSMEM_tcgen05_partition,@object
	.size		__nv_reservedSMEM_tcgen05_partition,(.L_0 - __nv_reservedSMEM_tcgen05_partition)
__nv_reservedSMEM_tcgen05_partition:
	.zero		32
.L_0:


//--------------------- .nv.global                --------------------------
	.section	.nv.global,"aw",@nobits
.nv.global:
	.type		_ZN40_INTERNAL_32dcd4ba_4_k_cu_1dabbe42_328694cute1_E,@object
	.size		_ZN40_INTERNAL_32dcd4ba_4_k_cu_1dabbe42_328694cute1_E,(_ZN40_INTERNAL_32dcd4ba_4_k_cu_1dabbe42_328694cuda3std3__45__cpo6cbeginE - _ZN40_INTERNAL_32dcd4ba_4_k_cu_1dabbe42_328694cute1_E)
_ZN40_INTERNAL_32dcd4ba_4_k_cu_1dabbe42_328694cute1_E:
	.zero		1
	.type		_ZN40_INTERNAL_32dcd4ba_4_k_cu_1dabbe42_328694cuda3std3__45__cpo6cbeginE,@object
	.size		_ZN40_INTERNAL_32dcd4ba_4_k_cu_1dabbe42_328694cuda3std3__45__cpo6cbeginE,(_ZN40_INTERNAL_32dcd4ba_4_k_cu_1dabbe42_328694cuda3std3__48in_placeE - _ZN40_INTERNAL_32dcd4ba_4_k_cu_1dabbe42_328694cuda3std3__45__cpo6cbeginE)
_ZN40_INTERNAL_32dcd4ba_4_k_cu_1dabbe42_328694cuda3std3__45__cpo6cbeginE:
	.zero		1
	.type		_ZN40_INTERNAL_32dcd4ba_4_k_cu_1dabbe42_328694cuda3std3__48in_placeE,@object
	.size		_ZN40_INTERNAL_32dcd4ba_4_k_cu_1dabbe42_328694cuda3std3__48in_placeE,(_ZN40_INTERNAL_32dcd4ba_4_k_cu_1dabbe42_328694cuda3std6ranges3__45__cpo9iter_moveE - _ZN40_INTERNAL_32dcd4ba_4_k_cu_1dabbe42_328694cuda3std3__48in_placeE)
_ZN40_INTERNAL_32dcd4ba_4_k_cu_1dabbe42_328694cuda3std3__48in_placeE:
	.zero		1
	.type		_ZN40_INTERNAL_32dcd4ba_4_k_cu_1dabbe42_328694cuda3std6ranges3__45__cpo9iter_moveE,@object
	.size		_ZN40_INTERNAL_32dcd4ba_4_k_cu_1dabbe42_328694cuda3std6ranges3__45__cpo9iter_moveE,(_ZN40_INTERNAL_32dcd4ba_4_k_cu_1dabbe42_328694cuda3std3__45__cpo5beginE - _ZN40_INTERNAL_32dcd4ba_4_k_cu_1dabbe42_328694cuda3std6ranges3__45__cpo9iter_moveE)
_ZN40_INTERNAL_32dcd4ba_4_k_cu_1dabbe42_328694cuda3std6ranges3__45__cpo9iter_moveE:
	.zero		1
	.type		_ZN40_INTERNAL_32dcd4ba_4_k_cu_1dabbe42_328694cuda3std3__45__cpo5beginE,@object
	.size		_ZN40_INTERNAL_32dcd4ba_4_k_cu_1dabbe42_328694cuda3std3__45__cpo5beginE,(_ZN40_INTERNAL_32dcd4ba_4_k_cu_1dabbe42_328694cuda3std3__442_GLOBAL__N__32dcd4ba_4_k_cu_1dabbe42_328696ignoreE - _ZN40_INTERNAL_32dcd4ba_4_k_cu_1dabbe42_328694cuda3std3__45__cpo5beginE)
_ZN40_INTERNAL_32dcd4ba_4_k_cu_1dabbe42_328694cuda3std3__45__cpo5beginE:
	.zero		1
	.type		_ZN40_INTERNAL_32dcd4ba_4_k_cu_1dabbe42_328694cuda3std3__442_GLOBAL__N__32dcd4ba_4_k_cu_1dabbe42_328696ignoreE,@object
	.size		_ZN40_INTERNAL_32dcd4ba_4_k_cu_1dabbe42_328694cuda3std3__442_GLOBAL__N__32dcd4ba_4_k_cu_1dabbe42_328696ignoreE,(_ZN40_INTERNAL_32dcd4ba_4_k_cu_1dabbe42_328694cute7productE - _ZN40_INTERNAL_32dcd4ba_4_k_cu_1dabbe42_328694cuda3std3__442_GLOBAL__N__32dcd4ba_4_k_cu_1dabbe42_328696ignoreE)
_ZN40_INTERNAL_32dcd4ba_4_k_cu_1dabbe42_328694cuda3std3__442_GLOBAL__N__32dcd4ba_4_k_cu_1dabbe42_328696ignoreE:
	.zero		1
	.type		_ZN40_INTERNAL_32dcd4ba_4_k_cu_1dabbe42_328694cute7productE,@object
	.size		_ZN40_INTERNAL_32dcd4ba_4_k_cu_1dabbe42_328694cute7productE,(_ZN40_INTERNAL_32dcd4ba_4_k_cu_1dabbe42_328694cuda3std3__45__cpo3endE - _ZN40_INTERNAL_32dcd4ba_4_k_cu_1dabbe42_328694cute7productE)
_ZN40_INTERNAL_32dcd4ba_4_k_cu_1dabbe42_328694cute7productE:
	.zero		1
	.type		_ZN40_INTERNAL_32dcd4ba_4_k_cu_1dabbe42_328694cuda3std3__45__cpo3endE,@object
	.size		_ZN40_INTERNAL_32dcd4ba_4_k_cu_1dabbe42_328694cuda3std3__45__cpo3endE,(_ZN40_INTERNAL_32dcd4ba_4_k_cu_1dabbe42_328694cuda3std3__419piecewise_constructE - _ZN40_INTERNAL_32dcd4ba_4_k_cu_1dabbe42_328694cuda3std3__45__cpo3endE)
_ZN40_INTERNAL_32dcd4ba_4_k_cu_1dabbe42_328694cuda3std3__45__cpo3endE:
	.zero		1
	.type		_ZN40_INTERNAL_32dcd4ba_4_k_cu_1dabbe42_328694cuda3std3__419piecewise_constructE,@object
	.size		_ZN40_INTERNAL_32dcd4ba_4_k_cu_1dabbe42_328694cuda3std3__419piecewise_constructE,(_ZN40_INTERNAL_32dcd4ba_4_k_cu_1dabbe42_328694cuda3std3__45__cpo4cendE - _ZN40_INTERNAL_32dcd4ba_4_k_cu_1dabbe42_328694cuda3std3__419piecewise_constructE)
_ZN40_INTERNAL_32dcd4ba_4_k_cu_1dabbe42_328694cuda3std3__419piecewise_constructE:
	.zero		1
	.type		_ZN40_INTERNAL_32dcd4ba_4_k_cu_1dabbe42_328694cuda3std3__45__cpo4cendE,@object
	.size		_ZN40_INTERNAL_32dcd4ba_4_k_cu_1dabbe42_328694cuda3std3__45__cpo4cendE,(_ZN40_INTERNAL_32dcd4ba_4_k_cu_1dabbe42_328694cuda3std6ranges3__45__cpo4swapE - _ZN40_INTERNAL_32dcd4ba_4_k_cu_1dabbe42_328694cuda3std3__45__cpo4cendE)
_ZN40_INTERNAL_32dcd4ba_4_k_cu_1dabbe42_328694cuda3std3__45__cpo4cendE:
	.zero		1
	.type		_ZN40_INTERNAL_32dcd4ba_4_k_cu_1dabbe42_328694cuda3std6ranges3__45__cpo4swapE,@object
	.size		_ZN40_INTERNAL_32dcd4ba_4_k_cu_1dabbe42_328694cuda3std6ranges3__45__cpo4swapE,(.L_10 - _ZN40_INTERNAL_32dcd4ba_4_k_cu_1dabbe42_328694cuda3std6ranges3__45__cpo4swapE)
_ZN40_INTERNAL_32dcd4ba_4_k_cu_1dabbe42_328694cuda3std6ranges3__45__cpo4swapE:
	.zero		1
.L_10:


//--------------------- .nv.constant0._ZN7cutlass13device_kernelINS_4gemm6kernel13GemmUniversalIN4cute5tupleIJiiiiEEENS1_10collective13CollectiveMmaINS1_35MainloopSm100TmaUmmaWarpSpecializedILi6ELi2ELi4ENS5_IJNS4_1CILi8EEENSA_ILi1EEESC_EEEEENS5_IJNSA_ILi128EEESF_NSA_ILi64EEEEEEfNS5_IJlSC_lEEEfSI_NS4_8TiledMMAINS4_8MMA_AtomIJNS4_23SM100_MMA_TF32_2x1SM_SSINS_10tfloat32_tESM_fLi128ELi128ELNS4_4UMMA5MajorE0ELSO_0ELNSN_7ScaleInE0ELSP_0EEEEEENS4_6LayoutINS5_IJSC_SC_SC_EEENS5_IJNSA_ILi0EEESU_SU_EEEEENS5_IJNS4_10UnderscoreESX_SX_EEEEENS4_18SM100_TMA_2SM_LOADENS4_14ComposedLayoutINS4_7SwizzleILi3ELi4ELi3EEENS4_18smem_ptr_flag_bitsILi32EEENSS_INS5_IJSB_NSA_ILi32EEEEEENS5_IJS16_SC_EEEEEEEvNS4_8identityENS4_28SM100_TMA_2SM_LOAD_MULTICASTES1A_vS1B_EENS_8epilogue10collective18CollectiveEpilogueINS1E_23Sm100TmaWarpSpecializedILi4ELi2ELi16ELb1ELb0EEEJNS5_IJSG_SF_SG_EEENS5_IJNSS_ISG_SC_EENSS_INS5_IJNSA_ILi16EEENSA_ILi2EEEEEENS5_IJSC_SG_EEEEEEEEfSI_fSI_NS1E_6fusion15FusionCallbacksIS1I_NS1R_17LinearCombinationIffffLNS_15FloatRoundStyleE2EEES1J_S1Q_JEEENS4_5SM1004TMEM4LOAD26SM100_TMEM_LOAD_32dp32b16xENS4_13SM90_TMA_LOADENS11_INS12_ILi2ELi4ELi3EEES15_NSS_INS5_IJSB_S1L_EEENS5_IJS1L_SC_EEEEEEENS4_39AutoVectorizingCopyWithAssumedAlignmentILi128EEENS4_14SM90_TMA_STOREES26_S28_S28_EEEvvEEEEvNT_6ParamsE --------------------------
	.section	.nv.constant0._ZN7cutlass13device_kernelINS_4gemm6kernel13GemmUniversalIN4cute5tupleIJiiiiEEENS1_10collective13CollectiveMmaINS1_35MainloopSm100TmaUmmaWarpSpecializedILi6ELi2ELi4ENS5_IJNS4_1CILi8EEENSA_ILi1EEESC_EEEEENS5_IJNSA_ILi128EEESF_NSA_ILi64EEEEEEfNS5_IJlSC_lEEEfSI_NS4_8TiledMMAINS4_8MMA_AtomIJNS4_23SM100_MMA_TF32_2x1SM_SSINS_10tfloat32_tESM_fLi128ELi128ELNS4_4UMMA5MajorE0ELSO_0ELNSN_7ScaleInE0ELSP_0EEEEEENS4_6LayoutINS5_IJSC_SC_SC_EEENS5_IJNSA_ILi0EEESU_SU_EEEEENS5_IJNS4_10UnderscoreESX_SX_EEEEENS4_18SM100_TMA_2SM_LOADENS4_14ComposedLayoutINS4_7SwizzleILi3ELi4ELi3EEENS4_18smem_ptr_flag_bitsILi32EEENSS_INS5_IJSB_NSA_ILi32EEEEEENS5_IJS16_SC_EEEEEEEvNS4_8identityENS4_28SM100_TMA_2SM_LOAD_MULTICASTES1A_vS1B_EENS_8epilogue10collective18CollectiveEpilogueINS1E_23Sm100TmaWarpSpecializedILi4ELi2ELi16ELb1ELb0EEEJNS5_IJSG_SF_SG_EEENS5_IJNSS_ISG_SC_EENSS_INS5_IJNSA_ILi16EEENSA_ILi2EEEEEENS5_IJSC_SG_EEEEEEEEfSI_fSI_NS1E_6fusion15FusionCallbacksIS1I_NS1R_17LinearCombinationIffffLNS_15FloatRoundStyleE2EEES1J_S1Q_JEEENS4_5SM1004TMEM4LOAD26SM100_TMEM_LOAD_32dp32b16xENS4_13SM90_TMA_LOADENS11_INS12_ILi2ELi4ELi3EEES15_NSS_INS5_IJSB_S1L_EEENS5_IJS1L_SC_EEEEEEENS4_39AutoVectorizingCopyWithAssumedAlignmentILi128EEENS4_14SM90_TMA_STOREES26_S28_S28_EEEvvEEEEvNT_6ParamsE,"a",@progbits
	.sectionflags	@""
	.align	4
.nv.constant0._ZN7cutlass13device_kernelINS_4gemm6kernel13GemmUniversalIN4cute5tupleIJiiiiEEENS1_10collective13CollectiveMmaINS1_35MainloopSm100TmaUmmaWarpSpecializedILi6ELi2ELi4ENS5_IJNS4_1CILi8EEENSA_ILi1EEESC_EEEEENS5_IJNSA_ILi128EEESF_NSA_ILi64EEEEEEfNS5_IJlSC_lEEEfSI_NS4_8TiledMMAINS4_8MMA_AtomIJNS4_23SM100_MMA_TF32_2x1SM_SSINS_10tfloat32_tESM_fLi128ELi128ELNS4_4UMMA5MajorE0ELSO_0ELNSN_7ScaleInE0ELSP_0EEEEEENS4_6LayoutINS5_IJSC_SC_SC_EEENS5_IJNSA_ILi0EEESU_SU_EEEEENS5_IJNS4_10UnderscoreESX_SX_EEEEENS4_18SM100_TMA_2SM_LOADENS4_14ComposedLayoutINS4_7SwizzleILi3ELi4ELi3EEENS4_18smem_ptr_flag_bitsILi32EEENSS_INS5_IJSB_NSA_ILi32EEEEEENS5_IJS16_SC_EEEEEEEvNS4_8identityENS4_28SM100_TMA_2SM_LOAD_MULTICASTES1A_vS1B_EENS_8epilogue10collective18CollectiveEpilogueINS1E_23Sm100TmaWarpSpecializedILi4ELi2ELi16ELb1ELb0EEEJNS5_IJSG_SF_SG_EEENS5_IJNSS_ISG_SC_EENSS_INS5_IJNSA_ILi16EEENSA_ILi2EEEEEENS5_IJSC_SG_EEEEEEEEfSI_fSI_NS1E_6fusion15FusionCallbacksIS1I_NS1R_17LinearCombinationIffffLNS_15FloatRoundStyleE2EEES1J_S1Q_JEEENS4_5SM1004TMEM4LOAD26SM100_TMEM_LOAD_32dp32b16xENS4_13SM90_TMA_LOADENS11_INS12_ILi2ELi4ELi3EEES15_NSS_INS5_IJSB_S1L_EEENS5_IJS1L_SC_EEEEEEENS4_39AutoVectorizingCopyWithAssumedAlignmentILi128EEENS4_14SM90_TMA_STOREES26_S28_S28_EEEvvEEEEvNT_6ParamsE:
	.zero		2944


//--------------------- SYMBOLS --------------------------

	.type		.nv.reservedSmem.offset0,@object
	.size		.nv.reservedSmem.offset0,0x4
	.type		.nv.reservedSmem.cap,@object
	.size		.nv.reservedSmem.cap,0x4
	.type		__assertfail,@function
